	.target	sm_100a

	.elftype	@"ET_EXEC"


//--------------------- .note.nv.tkinfo           --------------------------
	.section	.note.nv.tkinfo,"",@"SHT_NOTE"
	.sectionflags	@"SHF_NOTE_NV_TKINFO"
	.tkinfo
        /*0018*/ 	.word	0x00000002
        /*0030*/ 	.string	""
        /*0030*/ 	.string	"ptxas"
        /*0030*/ 	.string	"Cuda compilation tools, release 13.0, V13.0.88"
        /*0030*/ 	.string	"Build cuda_13.0.r13.0/compiler.36424714_0"
        /*0030*/ 	.string	"-arch sm_100a -m 64 "



//--------------------- .note.nv.cuinfo           --------------------------
	.section	.note.nv.cuinfo,"",@"SHT_NOTE"
	.sectionflags	@"SHF_NOTE_NV_CUINFO"
        /*0018*/ 	.short	0x0002
        /*001a*/ 	.short	0x0064
        /*001c*/ 	.short	0x0082
	.zero		2


//--------------------- .nv.info                  --------------------------
	.section	.nv.info,"",@"SHT_CUDA_INFO"
	.align	4


	//----- nvinfo : EIATTR_REGCOUNT
	.align		4
        /*0000*/ 	.byte	0x04, 0x2f
        /*0002*/ 	.short	(.L_19 - .L_18)
	.align		4
.L_18:
        /*0004*/ 	.word	index@(_ZN7cutlass13device_kernelINS_4gemm6kernel13GemmUniversalIN4cute5tupleIJiiiiEEENS1_10collective13CollectiveMmaINS1_35MainloopSm100TmaUmmaWarpSpecializedILi16ELi2ELi4ENS5_IJNS4_1CILi4EEENSA_ILi1EEESC_EEEEENS5_IJNSA_ILi256EEENSA_ILi128EEENSA_ILi64EEEEEENS_12float_e5m2_tENS5_IJlSC_lEEESJ_SK_NS4_8TiledMMAINS4_8MMA_AtomIJNS4_10MMA_TraitsINS4_25SM100_MMA_F8F6F4_2x1SM_SSEJSJ_SJ_fSF_SG_NS4_17integral_constantINS4_4UMMA5MajorELSR_0EEESS_NSP_INSQ_7ScaleInELST_0EEESU_EEEEEENS4_6LayoutINS5_IJSC_SC_SC_EEENS5_IJNSA_ILi0EEESZ_SZ_EEEEENS5_IJNS4_10UnderscoreES12_S12_EEEEENS4_18SM100_TMA_2SM_LOADENS4_14ComposedLayoutINS4_7SwizzleILi2ELi4ELi3EEENS4_18smem_ptr_flag_bitsILi8EEENSX_INS5_IJNSA_ILi8EEESH_EEENS5_IJSH_SC_EEEEEEEvNS4_8identityENS4_28SM100_TMA_2SM_LOAD_MULTICASTES1F_vS1G_EENS_8epilogue10collective18CollectiveEpilogueINS1J_23Sm100TmaWarpSpecializedILi2ELi2ELi64ELb0ELb0EEEJNS5_IJSG_SG_SH_EEENS5_IJNSX_ISG_SC_EENSX_ISH_SC_EEEEESJ_SK_SJ_SK_NS1J_6fusion15FusionCallbacksIS1N_NS1S_17LinearCombinationISJ_fSJ_fLNS_15FloatRoundStyleE2EEES1O_S1R_JEEENS4_5SM1004TMEM4LOAD26SM100_TMEM_LOAD_32dp32b64xENS4_13SM90_TMA_LOADES1F_NS4_39AutoVectorizingCopyWithAssumedAlignmentILi128EEENS4_14SM90_TMA_STOREES1F_S24_S24_EEEvvEEEEvNT_6ParamsE)
        /*0008*/ 	.word	0x000000cd


	//----- nvinfo : EIATTR_FRAME_SIZE
	.align		4
.L_19:
        /*000c*/ 	.byte	0x04, 0x11
        /*000e*/ 	.short	(.L_21 - .L_20)
	.align		4
.L_20:
        /*0010*/ 	.word	index@($__internal_2_$__cuda_sm10x_tcgen05_guardrail_trap_unallocated_columns_being_dealloced)
        /*0014*/ 	.word	0x00000000


	//----- nvinfo : EIATTR_FRAME_SIZE
	.align		4
.L_21:
        /*0018*/ 	.byte	0x04, 0x11
        /*001a*/ 	.short	(.L_23 - .L_22)
	.align		4
.L_22:
        /*001c*/ 	.word	index@($__internal_1_$__cuda_sm10x_tcgen05_guardrail_trap_phase_invalid_during_alloc)
        /*0020*/ 	.word	0x00000000


	//----- nvinfo : EIATTR_FRAME_SIZE
	.align		4
.L_23:
        /*0024*/ 	.byte	0x04, 0x11
        /*0026*/ 	.short	(.L_25 - .L_24)
	.align		4
.L_24:
        /*0028*/ 	.word	index@($__internal_0_$__cuda_sm10x_tcgen05_guardrail_trap_col_being_dealloced_not_returned_by_alloc)
        /*002c*/ 	.word	0x00000000


	//----- nvinfo : EIATTR_FRAME_SIZE
	.align		4
.L_25:
        /*0030*/ 	.byte	0x04, 0x11
        /*0032*/ 	.short	(.L_27 - .L_26)
	.align		4
.L_26:
        /*0034*/ 	.word	index@(_ZN7cutlass13device_kernelINS_4gemm6kernel13GemmUniversalIN4cute5tupleIJiiiiEEENS1_10collective13CollectiveMmaINS1_35MainloopSm100TmaUmmaWarpSpecializedILi16ELi2ELi4ENS5_IJNS4_1CILi4EEENSA_ILi1EEESC_EEEEENS5_IJNSA_ILi256EEENSA_ILi128EEENSA_ILi64EEEEEENS_12float_e5m2_tENS5_IJlSC_lEEESJ_SK_NS4_8TiledMMAINS4_8MMA_AtomIJNS4_10MMA_TraitsINS4_25SM100_MMA_F8F6F4_2x1SM_SSEJSJ_SJ_fSF_SG_NS4_17integral_constantINS4_4UMMA5MajorELSR_0EEESS_NSP_INSQ_7ScaleInELST_0EEESU_EEEEEENS4_6LayoutINS5_IJSC_SC_SC_EEENS5_IJNSA_ILi0EEESZ_SZ_EEEEENS5_IJNS4_10UnderscoreES12_S12_EEEEENS4_18SM100_TMA_2SM_LOADENS4_14ComposedLayoutINS4_7SwizzleILi2ELi4ELi3EEENS4_18smem_ptr_flag_bitsILi8EEENSX_INS5_IJNSA_ILi8EEESH_EEENS5_IJSH_SC_EEEEEEEvNS4_8identityENS4_28SM100_TMA_2SM_LOAD_MULTICASTES1F_vS1G_EENS_8epilogue10collective18CollectiveEpilogueINS1J_23Sm100TmaWarpSpecializedILi2ELi2ELi64ELb0ELb0EEEJNS5_IJSG_SG_SH_EEENS5_IJNSX_ISG_SC_EENSX_ISH_SC_EEEEESJ_SK_SJ_SK_NS1J_6fusion15FusionCallbacksIS1N_NS1S_17LinearCombinationISJ_fSJ_fLNS_15FloatRoundStyleE2EEES1O_S1R_JEEENS4_5SM1004TMEM4LOAD26SM100_TMEM_LOAD_32dp32b64xENS4_13SM90_TMA_LOADES1F_NS4_39AutoVectorizingCopyWithAssumedAlignmentILi128EEENS4_14SM90_TMA_STOREES1F_S24_S24_EEEvvEEEEvNT_6ParamsE)
        /*0038*/ 	.word	0x00000000


	//----- nvinfo : EIATTR_MIN_STACK_SIZE
	.align		4
.L_27:
        /*003c*/ 	.byte	0x04, 0x12
        /*003e*/ 	.short	(.L_29 - .L_28)
	.align		4
.L_28:
        /*0040*/ 	.word	index@(_ZN7cutlass13device_kernelINS_4gemm6kernel13GemmUniversalIN4cute5tupleIJiiiiEEENS1_10collective13CollectiveMmaINS1_35MainloopSm100TmaUmmaWarpSpecializedILi16ELi2ELi4ENS5_IJNS4_1CILi4EEENSA_ILi1EEESC_EEEEENS5_IJNSA_ILi256EEENSA_ILi128EEENSA_ILi64EEEEEENS_12float_e5m2_tENS5_IJlSC_lEEESJ_SK_NS4_8TiledMMAINS4_8MMA_AtomIJNS4_10MMA_TraitsINS4_25SM100_MMA_F8F6F4_2x1SM_SSEJSJ_SJ_fSF_SG_NS4_17integral_constantINS4_4UMMA5MajorELSR_0EEESS_NSP_INSQ_7ScaleInELST_0EEESU_EEEEEENS4_6LayoutINS5_IJSC_SC_SC_EEENS5_IJNSA_ILi0EEESZ_SZ_EEEEENS5_IJNS4_10UnderscoreES12_S12_EEEEENS4_18SM100_TMA_2SM_LOADENS4_14ComposedLayoutINS4_7SwizzleILi2ELi4ELi3EEENS4_18smem_ptr_flag_bitsILi8EEENSX_INS5_IJNSA_ILi8EEESH_EEENS5_IJSH_SC_EEEEEEEvNS4_8identityENS4_28SM100_TMA_2SM_LOAD_MULTICASTES1F_vS1G_EENS_8epilogue10collective18CollectiveEpilogueINS1J_23Sm100TmaWarpSpecializedILi2ELi2ELi64ELb0ELb0EEEJNS5_IJSG_SG_SH_EEENS5_IJNSX_ISG_SC_EENSX_ISH_SC_EEEEESJ_SK_SJ_SK_NS1J_6fusion15FusionCallbacksIS1N_NS1S_17LinearCombinationISJ_fSJ_fLNS_15FloatRoundStyleE2EEES1O_S1R_JEEENS4_5SM1004TMEM4LOAD26SM100_TMEM_LOAD_32dp32b64xENS4_13SM90_TMA_LOADES1F_NS4_39AutoVectorizingCopyWithAssumedAlignmentILi128EEENS4_14SM90_TMA_STOREES1F_S24_S24_EEEvvEEEEvNT_6ParamsE)
        /*0044*/ 	.word	0x00000000
.L_29:


//--------------------- .nv.compat                --------------------------
	.section	.nv.compat,"",@"SHT_CUDA_COMPAT_INFO"
	.align	4
        /*0000*/ 	.byte	0x02, 0x09, 0x01, 0x00, 0x02, 0x02, 0x02, 0x00, 0x02, 0x05, 0x05, 0x00, 0x03, 0x07, 0x01, 0x01
        /*0010*/ 	.byte	0x02, 0x03, 0x01, 0x00, 0x02, 0x06, 0x01, 0x00, 0x04, 0x0b, 0x08, 0x00, 0x09, 0x00, 0x00, 0x00
        /*0020*/ 	.byte	0x00, 0x00, 0x00, 0x00


//--------------------- .nv.info._ZN7cutlass13device_kernelINS_4gemm6kernel13GemmUniversalIN4cute5tupleIJiiiiEEENS1_10collective13CollectiveMmaINS1_35MainloopSm100TmaUmmaWarpSpecializedILi16ELi2ELi4ENS5_IJNS4_1CILi4EEENSA_ILi1EEESC_EEEEENS5_IJNSA_ILi256EEENSA_ILi128EEENSA_ILi64EEEEEENS_12float_e5m2_tENS5_IJlSC_lEEESJ_SK_NS4_8TiledMMAINS4_8MMA_AtomIJNS4_10MMA_TraitsINS4_25SM100_MMA_F8F6F4_2x1SM_SSEJSJ_SJ_fSF_SG_NS4_17integral_constantINS4_4UMMA5MajorELSR_0EEESS_NSP_INSQ_7ScaleInELST_0EEESU_EEEEEENS4_6LayoutINS5_IJSC_SC_SC_EEENS5_IJNSA_ILi0EEESZ_SZ_EEEEENS5_IJNS4_10UnderscoreES12_S12_EEEEENS4_18SM100_TMA_2SM_LOADENS4_14ComposedLayoutINS4_7SwizzleILi2ELi4ELi3EEENS4_18smem_ptr_flag_bitsILi8EEENSX_INS5_IJNSA_ILi8EEESH_EEENS5_IJSH_SC_EEEEEEEvNS4_8identityENS4_28SM100_TMA_2SM_LOAD_MULTICASTES1F_vS1G_EENS_8epilogue10collective18CollectiveEpilogueINS1J_23Sm100TmaWarpSpecializedILi2ELi2ELi64ELb0ELb0EEEJNS5_IJSG_SG_SH_EEENS5_IJNSX_ISG_SC_EENSX_ISH_SC_EEEEESJ_SK_SJ_SK_NS1J_6fusion15FusionCallbacksIS1N_NS1S_17LinearCombinationISJ_fSJ_fLNS_15FloatRoundStyleE2EEES1O_S1R_JEEENS4_5SM1004TMEM4LOAD26SM100_TMEM_LOAD_32dp32b64xENS4_13SM90_TMA_LOADES1F_NS4_39AutoVectorizingCopyWithAssumedAlignmentILi128EEENS4_14SM90_TMA_STOREES1F_S24_S24_EEEvvEEEEvNT_6ParamsE --------------------------
	.section	.nv.info._ZN7cutlass13device_kernelINS_4gemm6kernel13GemmUniversalIN4cute5tupleIJiiiiEEENS1_10collective13CollectiveMmaINS1_35MainloopSm100TmaUmmaWarpSpecializedILi16ELi2ELi4ENS5_IJNS4_1CILi4EEENSA_ILi1EEESC_EEEEENS5_IJNSA_ILi256EEENSA_ILi128EEENSA_ILi64EEEEEENS_12float_e5m2_tENS5_IJlSC_lEEESJ_SK_NS4_8TiledMMAINS4_8MMA_AtomIJNS4_10MMA_TraitsINS4_25SM100_MMA_F8F6F4_2x1SM_SSEJSJ_SJ_fSF_SG_NS4_17integral_constantINS4_4UMMA5MajorELSR_0EEESS_NSP_INSQ_7ScaleInELST_0EEESU_EEEEEENS4_6LayoutINS5_IJSC_SC_SC_EEENS5_IJNSA_ILi0EEESZ_SZ_EEEEENS5_IJNS4_10UnderscoreES12_S12_EEEEENS4_18SM100_TMA_2SM_LOADENS4_14ComposedLayoutINS4_7SwizzleILi2ELi4ELi3EEENS4_18smem_ptr_flag_bitsILi8EEENSX_INS5_IJNSA_ILi8EEESH_EEENS5_IJSH_SC_EEEEEEEvNS4_8identityENS4_28SM100_TMA_2SM_LOAD_MULTICASTES1F_vS1G_EENS_8epilogue10collective18CollectiveEpilogueINS1J_23Sm100TmaWarpSpecializedILi2ELi2ELi64ELb0ELb0EEEJNS5_IJSG_SG_SH_EEENS5_IJNSX_ISG_SC_EENSX_ISH_SC_EEEEESJ_SK_SJ_SK_NS1J_6fusion15FusionCallbacksIS1N_NS1S_17LinearCombinationISJ_fSJ_fLNS_15FloatRoundStyleE2EEES1O_S1R_JEEENS4_5SM1004TMEM4LOAD26SM100_TMEM_LOAD_32dp32b64xENS4_13SM90_TMA_LOADES1F_NS4_39AutoVectorizingCopyWithAssumedAlignmentILi128EEENS4_14SM90_TMA_STOREES1F_S24_S24_EEEvvEEEEvNT_6ParamsE,"",@"SHT_CUDA_INFO"
	.sectionflags	@""
	.align	4


	//----- nvinfo : EIATTR_CUDA_API_VERSION
	.align		4
        /*0000*/ 	.byte	0x04, 0x37
        /*0002*/ 	.short	(.L_31 - .L_30)
.L_30:
        /*0004*/ 	.word	0x00000082


	//----- nvinfo : EIATTR_KPARAM_INFO
	.align		4
.L_31:
        /*0008*/ 	.byte	0x04, 0x17
        /*000a*/ 	.short	(.L_33 - .L_32)
.L_32:
        /*000c*/ 	.word	0x00000000
        /*0010*/ 	.short	0x0000
        /*0012*/ 	.short	0x0000
        /*0014*/ 	.byte	0x00, 0xf0, 0x01, 0x20


	//----- nvinfo : EIATTR_AT_ENTRY_FRAGMENTS
	.align		4
.L_33:
        /*0018*/ 	.byte	0x04, 0x4f
        /*001a*/ 	.short	(.L_35 - .L_34)


	//   ....[0]....
.L_34:
        /*001c*/ 	.word	0x00000007


	//----- nvinfo : EIATTR_RESERVED_SMEM_USED
	.align		4
.L_35:
        /*0020*/ 	.byte	0x01, 0x41
	.zero		2


	//----- nvinfo : EIATTR_SPARSE_MMA_MASK
	.align		4
        /*0024*/ 	.byte	0x03, 0x50
        /*0026*/ 	.short	0x0000


	//----- nvinfo : EIATTR_TCGEN05_2CTA_USED
	.align		4
        /*0028*/ 	.byte	0x01, 0x52
	.zero		2


	//----- nvinfo : EIATTR_MAXREG_COUNT
	.align		4
        /*002c*/ 	.byte	0x03, 0x1b
        /*002e*/ 	.short	0x00ff


	//----- nvinfo : EIATTR_NUM_BARRIERS
	.align		4
        /*0030*/ 	.byte	0x02, 0x4c
        /*0032*/ 	.byte	0x07
	.zero		1


	//----- nvinfo : EIATTR_EXTERNS
	.align		4
        /*0034*/ 	.byte	0x04, 0x0f
        /*0036*/ 	.short	(.L_37 - .L_36)


	//   ....[0]....
	.align		4
.L_36:
        /*0038*/ 	.word	index@(__assertfail)


	//----- nvinfo : EIATTR_MERCURY_ISA_VERSION
	.align		4
.L_37:
        /*003c*/ 	.byte	0x03, 0x5f
        /*003e*/ 	.short	0x0101


	//----- nvinfo : EIATTR_INT_WARP_WIDE_INSTR_OFFSETS
	.align		4
        /*0040*/ 	.byte	0x04, 0x31
        /*0042*/ 	.short	(.L_39 - .L_38)


	//   ....[0]....
.L_38:
        /*0044*/ 	.word	0x00000ee0


	//   ....[1]....
        /*0048*/ 	.word	0x00000f80


	//   ....[2]....
        /*004c*/ 	.word	0x00004990


	//   ....[3]....
        /*0050*/ 	.word	0x000049b0


	//   ....[4]....
        /*0054*/ 	.word	0x000049e0


	//   ....[5]....
        /*0058*/ 	.word	0x00005590


	//   ....[6]....
        /*005c*/ 	.word	0x00005600


	//   ....[7]....
        /*0060*/ 	.word	0x000056f0


	//   ....[8]....
        /*0064*/ 	.word	0x000057a0


	//----- nvinfo : EIATTR_COOP_GROUP_MASK_REGIDS
	.align		4
.L_39:
        /*0068*/ 	.byte	0x04, 0x29
        /*006a*/ 	.short	(.L_41 - .L_40)


	//   ....[0]....
.L_40:
        /*006c*/ 	.word	0xffffffff


	//   ....[1]....
        /*0070*/ 	.word	0xffffffff


	//   ....[2]....
        /*0074*/ 	.word	0xffffffff


	//   ....[3]....
        /*0078*/ 	.word	0xffffffff


	//   ....[4]....
        /*007c*/ 	.word	0xffffffff


	//   ....[5]....
        /*0080*/ 	.word	0xffffffff


	//   ....[6]....
        /*0084*/ 	.word	0xffffffff


	//   ....[7]....
        /*0088*/ 	.word	0xffffffff


	//   ....[8]....
        /*008c*/ 	.word	0xffffffff


	//   ....[9]....
        /*0090*/ 	.word	0xffffffff


	//   ....[10]....
        /*0094*/ 	.word	0xffffffff


	//   ....[11]....
        /*0098*/ 	.word	0xffffffff


	//   ....[12]....
        /*009c*/ 	.word	0xffffffff


	//   ....[13]....
        /*00a0*/ 	.word	0xffffffff


	//----- nvinfo : EIATTR_COOP_GROUP_INSTR_OFFSETS
	.align		4
.L_41:
        /*00a4*/ 	.byte	0x04, 0x28
        /*00a6*/ 	.short	(.L_43 - .L_42)


	//   ....[0]....
.L_42:
        /*00a8*/ 	.word	0x000000b0


	//   ....[1]....
        /*00ac*/ 	.word	0x00000520


	//   ....[2]....
        /*00b0*/ 	.word	0x00000890


	//   ....[3]....
        /*00b4*/ 	.word	0x000009e0


	//   ....[4]....
        /*00b8*/ 	.word	0x00000ad0


	//   ....[5]....
        /*00bc*/ 	.word	0x00000c30


	//   ....[6]....
        /*00c0*/ 	.word	0x00000dc0


	//   ....[7]....
        /*00c4*/ 	.word	0x00001000


	//   ....[8]....
        /*00c8*/ 	.word	0x000022f0


	//   ....[9]....
        /*00cc*/ 	.word	0x00003850


	//   ....[10]....
        /*00d0*/ 	.word	0x00003d20


	//   ....[11]....
        /*00d4*/ 	.word	0x00003d50


	//   ....[12]....
        /*00d8*/ 	.word	0x00004890


	//   ....[13]....
        /*00dc*/ 	.word	0x00004aa0


	//----- nvinfo : EIATTR_VRC_CTA_INIT_COUNT
	.align		4
.L_43:
        /*00e0*/ 	.byte	0x02, 0x4a
        /*00e2*/ 	.byte	0x80
	.zero		1


	//----- nvinfo : EIATTR_SYSCALL_OFFSETS
	.align		4
        /*00e4*/ 	.byte	0x04, 0x46
        /*00e6*/ 	.short	(.L_45 - .L_44)


	//   ....[0]....
.L_44:
        /*00e8*/ 	.word	0x00006390


	//   ....[1]....
        /*00ec*/ 	.word	0x000064d0


	//   ....[2]....
        /*00f0*/ 	.word	0x00006d60


	//   ....[3]....
        /*00f4*/ 	.word	0x00008370


	//----- nvinfo : EIATTR_MBARRIER_INSTR_OFFSETS
	.align		4
.L_45:
        /*00f8*/ 	.byte	0x04, 0x39
        /*00fa*/ 	.short	(.L_47 - .L_46)


	//   ....[0]....
.L_46:
        /*00fc*/ 	.word	0x00000670
        /*0100*/ 	.word	0x000000ff
        /*0104*/ 	.word	0x00000000
        /*0108*/ 	.short	0x0100
        /*010a*/ 	.byte	0x04
	.zero		1


	//   ....[1]....
        /*010c*/ 	.word	0x00000680
        /*0110*/ 	.word	0x000000ff
        /*0114*/ 	.word	0x00000080
        /*0118*/ 	.short	0x0100
        /*011a*/ 	.byte	0x04
	.zero		1


	//   ....[2]....
        /*011c*/ 	.word	0x00000690
        /*0120*/ 	.word	0x000000ff
        /*0124*/ 	.word	0x00000008
        /*0128*/ 	.short	0x0100
        /*012a*/ 	.byte	0x04
	.zero		1


	//   ....[3]....
        /*012c*/ 	.word	0x000006a0
        /*0130*/ 	.word	0x000000ff
        /*0134*/ 	.word	0x00000088
        /*0138*/ 	.short	0x0100
        /*013a*/ 	.byte	0x04
	.zero		1


	//   ....[4]....
        /*013c*/ 	.word	0x000006b0
        /*0140*/ 	.word	0x000000ff
        /*0144*/ 	.word	0x00000010
        /*0148*/ 	.short	0x0100
        /*014a*/ 	.byte	0x04
	.zero		1


	//   ....[5]....
        /*014c*/ 	.word	0x000006c0
        /*0150*/ 	.word	0x000000ff
        /*0154*/ 	.word	0x00000090
        /*0158*/ 	.short	0x0100
        /*015a*/ 	.byte	0x04
	.zero		1


	//   ....[6]....
        /*015c*/ 	.word	0x000006d0
        /*0160*/ 	.word	0x000000ff
        /*0164*/ 	.word	0x00000018
        /*0168*/ 	.short	0x0100
        /*016a*/ 	.byte	0x04
	.zero		1


	//   ....[7]....
        /*016c*/ 	.word	0x000006e0
        /*0170*/ 	.word	0x000000ff
        /*0174*/ 	.word	0x00000098
        /*0178*/ 	.short	0x0100
        /*017a*/ 	.byte	0x04
	.zero		1


	//   ....[8]....
        /*017c*/ 	.word	0x000006f0
        /*0180*/ 	.word	0x000000ff
        /*0184*/ 	.word	0x00000020
        /*0188*/ 	.short	0x0100
        /*018a*/ 	.byte	0x04
	.zero		1


	//   ....[9]....
        /*018c*/ 	.word	0x00000700
        /*0190*/ 	.word	0x000000ff
        /*0194*/ 	.word	0x000000a0
        /*0198*/ 	.short	0x0100
        /*019a*/ 	.byte	0x04
	.zero		1


	//   ....[10]....
        /*019c*/ 	.word	0x00000710
        /*01a0*/ 	.word	0x000000ff
        /*01a4*/ 	.word	0x00000028
        /*01a8*/ 	.short	0x0100
        /*01aa*/ 	.byte	0x04
	.zero		1


	//   ....[11]....
        /*01ac*/ 	.word	0x00000720
        /*01b0*/ 	.word	0x000000ff
        /*01b4*/ 	.word	0x000000a8
        /*01b8*/ 	.short	0x0100
        /*01ba*/ 	.byte	0x04
	.zero		1


	//   ....[12]....
        /*01bc*/ 	.word	0x00000730
        /*01c0*/ 	.word	0x000000ff
        /*01c4*/ 	.word	0x00000030
        /*01c8*/ 	.short	0x0100
        /*01ca*/ 	.byte	0x04
	.zero		1


	//   ....[13]....
        /*01cc*/ 	.word	0x00000740
        /*01d0*/ 	.word	0x000000ff
        /*01d4*/ 	.word	0x000000b0
        /*01d8*/ 	.short	0x0100
        /*01da*/ 	.byte	0x04
	.zero		1


	//   ....[14]....
        /*01dc*/ 	.word	0x00000750
        /*01e0*/ 	.word	0x000000ff
        /*01e4*/ 	.word	0x00000038
        /*01e8*/ 	.short	0x0100
        /*01ea*/ 	.byte	0x04
	.zero		1


	//   ....[15]....
        /*01ec*/ 	.word	0x00000760
        /*01f0*/ 	.word	0x000000ff
        /*01f4*/ 	.word	0x000000b8
        /*01f8*/ 	.short	0x0100
        /*01fa*/ 	.byte	0x04
	.zero		1


	//   ....[16]....
        /*01fc*/ 	.word	0x00000770
        /*0200*/ 	.word	0x000000ff
        /*0204*/ 	.word	0x00000040
        /*0208*/ 	.short	0x0100
        /*020a*/ 	.byte	0x04
	.zero		1


	//   ....[17]....
        /*020c*/ 	.word	0x00000780
        /*0210*/ 	.word	0x000000ff
        /*0214*/ 	.word	0x000000c0
        /*0218*/ 	.short	0x0100
        /*021a*/ 	.byte	0x04
	.zero		1


	//   ....[18]....
        /*021c*/ 	.word	0x00000790
        /*0220*/ 	.word	0x000000ff
        /*0224*/ 	.word	0x00000048
        /*0228*/ 	.short	0x0100
        /*022a*/ 	.byte	0x04
	.zero		1


	//   ....[19]....
        /*022c*/ 	.word	0x000007a0
        /*0230*/ 	.word	0x000000ff
        /*0234*/ 	.word	0x000000c8
        /*0238*/ 	.short	0x0100
        /*023a*/ 	.byte	0x04
	.zero		1


	//   ....[20]....
        /*023c*/ 	.word	0x000007b0
        /*0240*/ 	.word	0x000000ff
        /*0244*/ 	.word	0x00000050
        /*0248*/ 	.short	0x0100
        /*024a*/ 	.byte	0x04
	.zero		1


	//   ....[21]....
        /*024c*/ 	.word	0x000007c0
        /*0250*/ 	.word	0x000000ff
        /*0254*/ 	.word	0x000000d0
        /*0258*/ 	.short	0x0100
        /*025a*/ 	.byte	0x04
	.zero		1


	//   ....[22]....
        /*025c*/ 	.word	0x000007d0
        /*0260*/ 	.word	0x000000ff
        /*0264*/ 	.word	0x00000058
        /*0268*/ 	.short	0x0100
        /*026a*/ 	.byte	0x04
	.zero		1


	//   ....[23]....
        /*026c*/ 	.word	0x000007e0
        /*0270*/ 	.word	0x000000ff
        /*0274*/ 	.word	0x000000d8
        /*0278*/ 	.short	0x0100
        /*027a*/ 	.byte	0x04
	.zero		1


	//   ....[24]....
        /*027c*/ 	.word	0x000007f0
        /*0280*/ 	.word	0x000000ff
        /*0284*/ 	.word	0x00000060
        /*0288*/ 	.short	0x0100
        /*028a*/ 	.byte	0x04
	.zero		1


	//   ....[25]....
        /*028c*/ 	.word	0x00000800
        /*0290*/ 	.word	0x000000ff
        /*0294*/ 	.word	0x000000e0
        /*0298*/ 	.short	0x0100
        /*029a*/ 	.byte	0x04
	.zero		1


	//   ....[26]....
        /*029c*/ 	.word	0x00000810
        /*02a0*/ 	.word	0x000000ff
        /*02a4*/ 	.word	0x00000068
        /*02a8*/ 	.short	0x0100
        /*02aa*/ 	.byte	0x04
	.zero		1


	//   ....[27]....
        /*02ac*/ 	.word	0x00000820
        /*02b0*/ 	.word	0x000000ff
        /*02b4*/ 	.word	0x000000e8
        /*02b8*/ 	.short	0x0100
        /*02ba*/ 	.byte	0x04
	.zero		1


	//   ....[28]....
        /*02bc*/ 	.word	0x00000830
        /*02c0*/ 	.word	0x000000ff
        /*02c4*/ 	.word	0x00000070
        /*02c8*/ 	.short	0x0100
        /*02ca*/ 	.byte	0x04
	.zero		1


	//   ....[29]....
        /*02cc*/ 	.word	0x00000840
        /*02d0*/ 	.word	0x000000ff
        /*02d4*/ 	.word	0x000000f0
        /*02d8*/ 	.short	0x0100
        /*02da*/ 	.byte	0x04
	.zero		1


	//   ....[30]....
        /*02dc*/ 	.word	0x00000850
        /*02e0*/ 	.word	0x000000ff
        /*02e4*/ 	.word	0x00000078
        /*02e8*/ 	.short	0x0100
        /*02ea*/ 	.byte	0x04
	.zero		1


	//   ....[31]....
        /*02ec*/ 	.word	0x00000860
        /*02f0*/ 	.word	0x000000ff
        /*02f4*/ 	.word	0x000000f8
        /*02f8*/ 	.short	0x0100
        /*02fa*/ 	.byte	0x04
	.zero		1


	//   ....[32]....
        /*02fc*/ 	.word	0x00000990
        /*0300*/ 	.word	0x000000ff
        /*0304*/ 	.word	0x00000100
        /*0308*/ 	.short	0x0100
        /*030a*/ 	.byte	0x04
	.zero		1


	//   ....[33]....
        /*030c*/ 	.word	0x000009a0
        /*0310*/ 	.word	0x000000ff
        /*0314*/ 	.word	0x00000110
        /*0318*/ 	.short	0x0100
        /*031a*/ 	.byte	0x04
	.zero		1


	//   ....[34]....
        /*031c*/ 	.word	0x000009b0
        /*0320*/ 	.word	0x000000ff
        /*0324*/ 	.word	0x00000108
        /*0328*/ 	.short	0x0100
        /*032a*/ 	.byte	0x04
	.zero		1


	//   ....[35]....
        /*032c*/ 	.word	0x000009c0
        /*0330*/ 	.word	0x000000ff
        /*0334*/ 	.word	0x00000118
        /*0338*/ 	.short	0x0100
        /*033a*/ 	.byte	0x04
	.zero		1


	//   ....[36]....
        /*033c*/ 	.word	0x00000aa0
        /*0340*/ 	.word	0x000000ff
        /*0344*/ 	.word	0x00000120
        /*0348*/ 	.short	0x0100
        /*034a*/ 	.byte	0x06
	.zero		1


	//   ....[37]....
        /*034c*/ 	.word	0x00000ab0
        /*0350*/ 	.word	0x000000ff
        /*0354*/ 	.word	0x00000128
        /*0358*/ 	.short	0x0100
        /*035a*/ 	.byte	0x06
	.zero		1


	//   ....[38]....
        /*035c*/ 	.word	0x00000be0
        /*0360*/ 	.word	0x000000ff
        /*0364*/ 	.word	0x00000130
        /*0368*/ 	.short	0x0100
        /*036a*/ 	.byte	0x06
	.zero		1


	//   ....[39]....
        /*036c*/ 	.word	0x00000bf0
        /*0370*/ 	.word	0x000000ff
        /*0374*/ 	.word	0x00000140
        /*0378*/ 	.short	0x0100
        /*037a*/ 	.byte	0x06
	.zero		1


	//   ....[40]....
        /*037c*/ 	.word	0x00000c00
        /*0380*/ 	.word	0x000000ff
        /*0384*/ 	.word	0x00000138
        /*0388*/ 	.short	0x0100
        /*038a*/ 	.byte	0x06
	.zero		1


	//   ....[41]....
        /*038c*/ 	.word	0x00000c10
        /*0390*/ 	.word	0x000000ff
        /*0394*/ 	.word	0x00000148
        /*0398*/ 	.short	0x0100
        /*039a*/ 	.byte	0x06
	.zero		1


	//   ....[42]....
        /*039c*/ 	.word	0x00000d30
        /*03a0*/ 	.word	0x000000ff
        /*03a4*/ 	.word	0x00000150
        /*03a8*/ 	.short	0x0100
        /*03aa*/ 	.byte	0x04
	.zero		1


	//   ....[43]....
        /*03ac*/ 	.word	0x00000d40
        /*03b0*/ 	.word	0x000000ff
        /*03b4*/ 	.word	0x00000170
        /*03b8*/ 	.short	0x0100
        /*03ba*/ 	.byte	0x04
	.zero		1


	//   ....[44]....
        /*03bc*/ 	.word	0x00000d50
        /*03c0*/ 	.word	0x000000ff
        /*03c4*/ 	.word	0x00000158
        /*03c8*/ 	.short	0x0100
        /*03ca*/ 	.byte	0x04
	.zero		1


	//   ....[45]....
        /*03cc*/ 	.word	0x00000d60
        /*03d0*/ 	.word	0x000000ff
        /*03d4*/ 	.word	0x00000178
        /*03d8*/ 	.short	0x0100
        /*03da*/ 	.byte	0x04
	.zero		1


	//   ....[46]....
        /*03dc*/ 	.word	0x00000d70
        /*03e0*/ 	.word	0x000000ff
        /*03e4*/ 	.word	0x00000160
        /*03e8*/ 	.short	0x0100
        /*03ea*/ 	.byte	0x04
	.zero		1


	//   ....[47]....
        /*03ec*/ 	.word	0x00000d80
        /*03f0*/ 	.word	0x000000ff
        /*03f4*/ 	.word	0x00000180
        /*03f8*/ 	.short	0x0100
        /*03fa*/ 	.byte	0x04
	.zero		1


	//   ....[48]....
        /*03fc*/ 	.word	0x00000d90
        /*0400*/ 	.word	0x000000ff
        /*0404*/ 	.word	0x00000168
        /*0408*/ 	.short	0x0100
        /*040a*/ 	.byte	0x04
	.zero		1


	//   ....[49]....
        /*040c*/ 	.word	0x00000da0
        /*0410*/ 	.word	0x000000ff
        /*0414*/ 	.word	0x00000188
        /*0418*/ 	.short	0x0100
        /*041a*/ 	.byte	0x04
	.zero		1


	//   ....[50]....
        /*041c*/ 	.word	0x00000e90
        /*0420*/ 	.word	0x000000ff
        /*0424*/ 	.word	0x00000190
        /*0428*/ 	.short	0x0100
        /*042a*/ 	.byte	0x04
	.zero		1


	//   ....[51]....
        /*042c*/ 	.word	0x00000ea0
        /*0430*/ 	.word	0x000000ff
        /*0434*/ 	.word	0x000001a0
        /*0438*/ 	.short	0x0100
        /*043a*/ 	.byte	0x04
	.zero		1


	//   ....[52]....
        /*043c*/ 	.word	0x00000eb0
        /*0440*/ 	.word	0x000000ff
        /*0444*/ 	.word	0x00000198
        /*0448*/ 	.short	0x0100
        /*044a*/ 	.byte	0x04
	.zero		1


	//   ....[53]....
        /*044c*/ 	.word	0x00000ec0
        /*0450*/ 	.word	0x000000ff
        /*0454*/ 	.word	0x000001a8
        /*0458*/ 	.short	0x0100
        /*045a*/ 	.byte	0x04
	.zero		1


	//   ....[54]....
        /*045c*/ 	.word	0x00000fc0
        /*0460*/ 	.word	0x000000ff
        /*0464*/ 	.word	0x000001b0
        /*0468*/ 	.short	0x0100
        /*046a*/ 	.byte	0x06
	.zero		1


	//   ....[55]....
        /*046c*/ 	.word	0x00001b40
        /*0470*/ 	.word	0x00000000
        /*0474*/ 	.word	0x000001a0
        /*0478*/ 	.short	0x010a
        /*047a*/ 	.byte	0xff
	.zero		1


	//   ....[56]....
        /*047c*/ 	.word	0x00001b60
        /*0480*/ 	.word	0x00000000
        /*0484*/ 	.word	0x00000190
        /*0488*/ 	.short	0x0101
        /*048a*/ 	.byte	0xff
	.zero		1


	//   ....[57]....
        /*048c*/ 	.word	0x00001c10
        /*0490*/ 	.word	0x000000ff
        /*0494*/ 	.word	0x00000080
        /*0498*/ 	.short	0x010a
        /*049a*/ 	.byte	0x04
	.zero		1


	//   ....[58]....
        /*049c*/ 	.word	0x00001ce0
        /*04a0*/ 	.word	0x000000ff
        /*04a4*/ 	.word	0x00000080
        /*04a8*/ 	.short	0x010a
        /*04aa*/ 	.byte	0x21
	.zero		1


	//   ....[59]....
        /*04ac*/ 	.word	0x00001e90
        /*04b0*/ 	.word	0x000000ff
        /*04b4*/ 	.word	0x00000080
        /*04b8*/ 	.short	0x010a
        /*04ba*/ 	.byte	0x05
	.zero		1


	//   ....[60]....
        /*04bc*/ 	.word	0x00001fa0
        /*04c0*/ 	.word	0x000000ff
        /*04c4*/ 	.word	0x00000128
        /*04c8*/ 	.short	0x0101
        /*04ca*/ 	.byte	0x0d
	.zero		1


	//   ....[61]....
        /*04cc*/ 	.word	0x00001fc0
        /*04d0*/ 	.word	0x000000ff
        /*04d4*/ 	.word	0x00000080
        /*04d8*/ 	.short	0x010a
        /*04da*/ 	.byte	0x04
	.zero		1


	//   ....[62]....
        /*04dc*/ 	.word	0x00002040
        /*04e0*/ 	.word	0x000000ff
        /*04e4*/ 	.word	0x00000080
        /*04e8*/ 	.short	0x010a
        /*04ea*/ 	.byte	0x09
	.zero		1


	//   ....[63]....
        /*04ec*/ 	.word	0x00002210
        /*04f0*/ 	.word	0x000000ff
        /*04f4*/ 	.word	0x00000080
        /*04f8*/ 	.short	0x010a
        /*04fa*/ 	.byte	0x05
	.zero		1


	//   ....[64]....
        /*04fc*/ 	.word	0x00002320
        /*0500*/ 	.word	0x00000003
        /*0504*/ 	.word	0x00000130
        /*0508*/ 	.short	0x010a
        /*050a*/ 	.byte	0xff
	.zero		1


	//   ....[65]....
        /*050c*/ 	.word	0x00002470
        /*0510*/ 	.word	0x00000000
        /*0514*/ 	.word	0x00000000
        /*0518*/ 	.short	0x0101
        /*051a*/ 	.byte	0xff
	.zero		1


	//   ....[66]....
        /*051c*/ 	.word	0x00002a10
        /*0520*/ 	.word	0x000000ff
        /*0524*/ 	.word	0x00000000
        /*0528*/ 	.short	0x010a
        /*052a*/ 	.byte	0x04
	.zero		1


	//   ....[67]....
        /*052c*/ 	.word	0x00002aa0
        /*0530*/ 	.word	0x000000ff
        /*0534*/ 	.word	0x00000000
        /*0538*/ 	.short	0x010a
        /*053a*/ 	.byte	0x05
	.zero		1


	//   ....[68]....
        /*053c*/ 	.word	0x00002b30
        /*0540*/ 	.word	0x000000ff
        /*0544*/ 	.word	0x00000000
        /*0548*/ 	.short	0x010a
        /*054a*/ 	.byte	0x05
	.zero		1


	//   ....[69]....
        /*054c*/ 	.word	0x00002bc0
        /*0550*/ 	.word	0x000000ff
        /*0554*/ 	.word	0x00000000
        /*0558*/ 	.short	0x010a
        /*055a*/ 	.byte	0x05
	.zero		1


	//   ....[70]....
        /*055c*/ 	.word	0x00002c50
        /*0560*/ 	.word	0x000000ff
        /*0564*/ 	.word	0x00000000
        /*0568*/ 	.short	0x010a
        /*056a*/ 	.byte	0x05
	.zero		1


	//   ....[71]....
        /*056c*/ 	.word	0x00002ce0
        /*0570*/ 	.word	0x000000ff
        /*0574*/ 	.word	0x00000000
        /*0578*/ 	.short	0x010a
        /*057a*/ 	.byte	0x05
	.zero		1


	//   ....[72]....
        /*057c*/ 	.word	0x00002d70
        /*0580*/ 	.word	0x000000ff
        /*0584*/ 	.word	0x00000000
        /*0588*/ 	.short	0x010a
        /*058a*/ 	.byte	0x05
	.zero		1


	//   ....[73]....
        /*058c*/ 	.word	0x00002e00
        /*0590*/ 	.word	0x000000ff
        /*0594*/ 	.word	0x00000000
        /*0598*/ 	.short	0x010a
        /*059a*/ 	.byte	0x05
	.zero		1


	//   ....[74]....
        /*059c*/ 	.word	0x00002e90
        /*05a0*/ 	.word	0x000000ff
        /*05a4*/ 	.word	0x00000000
        /*05a8*/ 	.short	0x010a
        /*05aa*/ 	.byte	0x05
	.zero		1


	//   ....[75]....
        /*05ac*/ 	.word	0x00002f20
        /*05b0*/ 	.word	0x000000ff
        /*05b4*/ 	.word	0x00000000
        /*05b8*/ 	.short	0x010a
        /*05ba*/ 	.byte	0x05
	.zero		1


	//   ....[76]....
        /*05bc*/ 	.word	0x00002fb0
        /*05c0*/ 	.word	0x000000ff
        /*05c4*/ 	.word	0x00000000
        /*05c8*/ 	.short	0x010a
        /*05ca*/ 	.byte	0x05
	.zero		1


	//   ....[77]....
        /*05cc*/ 	.word	0x00003040
        /*05d0*/ 	.word	0x000000ff
        /*05d4*/ 	.word	0x00000000
        /*05d8*/ 	.short	0x010a
        /*05da*/ 	.byte	0x05
	.zero		1


	//   ....[78]....
        /*05dc*/ 	.word	0x000030d0
        /*05e0*/ 	.word	0x000000ff
        /*05e4*/ 	.word	0x00000000
        /*05e8*/ 	.short	0x010a
        /*05ea*/ 	.byte	0x05
	.zero		1


	//   ....[79]....
        /*05ec*/ 	.word	0x00003160
        /*05f0*/ 	.word	0x000000ff
        /*05f4*/ 	.word	0x00000000
        /*05f8*/ 	.short	0x010a
        /*05fa*/ 	.byte	0x05
	.zero		1


	//   ....[80]....
        /*05fc*/ 	.word	0x000031f0
        /*0600*/ 	.word	0x000000ff
        /*0604*/ 	.word	0x00000000
        /*0608*/ 	.short	0x010a
        /*060a*/ 	.byte	0x05
	.zero		1


	//   ....[81]....
        /*060c*/ 	.word	0x00003290
        /*0610*/ 	.word	0x00000000
        /*0614*/ 	.word	0x00000000
        /*0618*/ 	.short	0x010a
        /*061a*/ 	.byte	0xff
	.zero		1


	//   ....[82]....
        /*061c*/ 	.word	0x000033b0
        /*0620*/ 	.word	0x00000002
        /*0624*/ 	.word	0x00000190
        /*0628*/ 	.short	0x010a
        /*062a*/ 	.byte	0xff
	.zero		1


	//   ....[83]....
        /*062c*/ 	.word	0x00003410
        /*0630*/ 	.word	0x00000004
        /*0634*/ 	.word	0x00000000
        /*0638*/ 	.short	0x0101
        /*063a*/ 	.byte	0xff
	.zero		1


	//   ....[84]....
        /*063c*/ 	.word	0x00003430
        /*0640*/ 	.word	0x000000ff
        /*0644*/ 	.word	0x00000140
        /*0648*/ 	.short	0x010a
        /*064a*/ 	.byte	0x04
	.zero		1


	//   ....[85]....
        /*064c*/ 	.word	0x00003550
        /*0650*/ 	.word	0x00000002
        /*0654*/ 	.word	0x00000130
        /*0658*/ 	.short	0x010a
        /*065a*/ 	.byte	0xff
	.zero		1


	//   ....[86]....
        /*065c*/ 	.word	0x00003660
        /*0660*/ 	.word	0x00000002
        /*0664*/ 	.word	0x00000000
        /*0668*/ 	.short	0x0101
        /*066a*/ 	.byte	0xff
	.zero		1


	//   ....[87]....
        /*066c*/ 	.word	0x000036f0
        /*0670*/ 	.word	0x000000ff
        /*0674*/ 	.word	0x00000140
        /*0678*/ 	.short	0x0106
        /*067a*/ 	.byte	0x04
	.zero		1


	//   ....[88]....
        /*067c*/ 	.word	0x00003710
        /*0680*/ 	.word	0x000000ff
        /*0684*/ 	.word	0x00000140
        /*0688*/ 	.short	0x010a
        /*068a*/ 	.byte	0x04
	.zero		1


	//   ....[89]....
        /*068c*/ 	.word	0x000037a0
        /*0690*/ 	.word	0x000000ff
        /*0694*/ 	.word	0x00000140
        /*0698*/ 	.short	0x0106
        /*069a*/ 	.byte	0x07
	.zero		1


	//   ....[90]....
        /*069c*/ 	.word	0x000037e0
        /*06a0*/ 	.word	0x00000000
        /*06a4*/ 	.word	0x00000140
        /*06a8*/ 	.short	0x010a
        /*06aa*/ 	.byte	0xff
	.zero		1


	//   ....[91]....
        /*06ac*/ 	.word	0x00003a20
        /*06b0*/ 	.word	0x000000ff
        /*06b4*/ 	.word	0x00000008
        /*06b8*/ 	.short	0x010a
        /*06ba*/ 	.byte	0x05
	.zero		1


	//   ....[92]....
        /*06bc*/ 	.word	0x00003a40
        /*06c0*/ 	.word	0x000000ff
        /*06c4*/ 	.word	0x00000008
        /*06c8*/ 	.short	0x010a
        /*06ca*/ 	.byte	0x05
	.zero		1


	//   ....[93]....
        /*06cc*/ 	.word	0x00003bd0
        /*06d0*/ 	.word	0x000000ff
        /*06d4*/ 	.word	0x00000008
        /*06d8*/ 	.short	0x010a
        /*06da*/ 	.byte	0x05
	.zero		1


	//   ....[94]....
        /*06dc*/ 	.word	0x00003bf0
        /*06e0*/ 	.word	0x000000ff
        /*06e4*/ 	.word	0x00000008
        /*06e8*/ 	.short	0x010a
        /*06ea*/ 	.byte	0x05
	.zero		1


	//   ....[95]....
        /*06ec*/ 	.word	0x00003cb0
        /*06f0*/ 	.word	0x000000ff
        /*06f4*/ 	.word	0x00000000
        /*06f8*/ 	.short	0x0101
        /*06fa*/ 	.byte	0x04
	.zero		1


	//   ....[96]....
        /*06fc*/ 	.word	0x00003fb0
        /*0700*/ 	.word	0x00000000
        /*0704*/ 	.word	0x00000130
        /*0708*/ 	.short	0x010a
        /*070a*/ 	.byte	0xff
	.zero		1


	//   ....[97]....
        /*070c*/ 	.word	0x00004070
        /*0710*/ 	.word	0x00000000
        /*0714*/ 	.word	0x00000000
        /*0718*/ 	.short	0x0101
        /*071a*/ 	.byte	0xff
	.zero		1


	//   ....[98]....
        /*071c*/ 	.word	0x00004130
        /*0720*/ 	.word	0x000000ff
        /*0724*/ 	.word	0x00000000
        /*0728*/ 	.short	0x010a
        /*072a*/ 	.byte	0x04
	.zero		1


	//   ....[99]....
        /*072c*/ 	.word	0x00004140
        /*0730*/ 	.word	0x000000ff
        /*0734*/ 	.word	0x00000170
        /*0738*/ 	.short	0x010a
        /*073a*/ 	.byte	0x17
	.zero		1


	//   ....[100]....
        /*073c*/ 	.word	0x000041f0
        /*0740*/ 	.word	0x000000ff
        /*0744*/ 	.word	0x00000000
        /*0748*/ 	.short	0x010a
        /*074a*/ 	.byte	0x05
	.zero		1


	//   ....[101]....
        /*074c*/ 	.word	0x00004330
        /*0750*/ 	.word	0x000000ff
        /*0754*/ 	.word	0x00000000
        /*0758*/ 	.short	0x010a
        /*075a*/ 	.byte	0x04
	.zero		1


	//   ....[102]....
        /*075c*/ 	.word	0x00004580
        /*0760*/ 	.word	0x000000ff
        /*0764*/ 	.word	0x00000000
        /*0768*/ 	.short	0x010a
        /*076a*/ 	.byte	0x04
	.zero		1


	//   ....[103]....
        /*076c*/ 	.word	0x00004610
        /*0770*/ 	.word	0x000000ff
        /*0774*/ 	.word	0x00000000
        /*0778*/ 	.short	0x010a
        /*077a*/ 	.byte	0x05
	.zero		1


	//   ....[104]....
        /*077c*/ 	.word	0x000046a0
        /*0780*/ 	.word	0x000000ff
        /*0784*/ 	.word	0x00000000
        /*0788*/ 	.short	0x010a
        /*078a*/ 	.byte	0x05
	.zero		1


	//   ....[105]....
        /*078c*/ 	.word	0x00004740
        /*0790*/ 	.word	0x00000000
        /*0794*/ 	.word	0x00000000
        /*0798*/ 	.short	0x010a
        /*079a*/ 	.byte	0xff
	.zero		1


	//   ....[106]....
        /*079c*/ 	.word	0x00004780
        /*07a0*/ 	.word	0x00000000
        /*07a4*/ 	.word	0x00000000
        /*07a8*/ 	.short	0x010a
        /*07aa*/ 	.byte	0xff
	.zero		1


	//   ....[107]....
        /*07ac*/ 	.word	0x000047f0
        /*07b0*/ 	.word	0x000000ff
        /*07b4*/ 	.word	0x00000000
        /*07b8*/ 	.short	0x0101
        /*07ba*/ 	.byte	0x04
	.zero		1


	//   ....[108]....
        /*07bc*/ 	.word	0x00004830
        /*07c0*/ 	.word	0x000000ff
        /*07c4*/ 	.word	0x000001b0
        /*07c8*/ 	.short	0x010a
        /*07ca*/ 	.byte	0x11
	.zero		1


	//   ....[109]....
        /*07cc*/ 	.word	0x00004880
        /*07d0*/ 	.word	0x000000ff
        /*07d4*/ 	.word	0x00000000
        /*07d8*/ 	.short	0x0101
        /*07da*/ 	.byte	0x04
	.zero		1


	//   ....[110]....
        /*07dc*/ 	.word	0x00004d50
        /*07e0*/ 	.word	0x00000008
        /*07e4*/ 	.word	0x00000130
        /*07e8*/ 	.short	0x010a
        /*07ea*/ 	.byte	0xff
	.zero		1


	//   ....[111]....
        /*07ec*/ 	.word	0x00004ec0
        /*07f0*/ 	.word	0x00000000
        /*07f4*/ 	.word	0x00000000
        /*07f8*/ 	.short	0x0101
        /*07fa*/ 	.byte	0xff
	.zero		1


	//   ....[112]....
        /*07fc*/ 	.word	0x000053a0
        /*0800*/ 	.word	0x000000ff
        /*0804*/ 	.word	0x00000128
        /*0808*/ 	.short	0x010a
        /*080a*/ 	.byte	0x15
	.zero		1


	//   ....[113]....
        /*080c*/ 	.word	0x00005530
        /*0810*/ 	.word	0x000000ff
        /*0814*/ 	.word	0x00000110
        /*0818*/ 	.short	0x010a
        /*081a*/ 	.byte	0x15
	.zero		1


	//   ....[114]....
        /*081c*/ 	.word	0x000056a0
        /*0820*/ 	.word	0x000000ff
        /*0824*/ 	.word	0x00000100
        /*0828*/ 	.short	0x010b
        /*082a*/ 	.byte	0x15
	.zero		1


	//   ....[115]....
        /*082c*/ 	.word	0x000056b0
        /*0830*/ 	.word	0x000000ff
        /*0834*/ 	.word	0x00000000
        /*0838*/ 	.short	0x0101
        /*083a*/ 	.byte	0x21
	.zero		1


	//   ....[116]....
        /*083c*/ 	.word	0x000056c0
        /*0840*/ 	.word	0x000000ff
        /*0844*/ 	.word	0x00000118
        /*0848*/ 	.short	0x010a
        /*084a*/ 	.byte	0x15
	.zero		1


	//   ....[117]....
        /*084c*/ 	.word	0x000058a0
        /*0850*/ 	.word	0x000000ff
        /*0854*/ 	.word	0x00000108
        /*0858*/ 	.short	0x010b
        /*085a*/ 	.byte	0x15
	.zero		1


	//   ....[118]....
        /*085c*/ 	.word	0x000058b0
        /*0860*/ 	.word	0x000000ff
        /*0864*/ 	.word	0x00000000
        /*0868*/ 	.short	0x0101
        /*086a*/ 	.byte	0x1f
	.zero		1


	//   ....[119]....
        /*086c*/ 	.word	0x000058e0
        /*0870*/ 	.word	0x000000ff
        /*0874*/ 	.word	0x00000110
        /*0878*/ 	.short	0x010a
        /*087a*/ 	.byte	0x15
	.zero		1


	//   ....[120]....
        /*087c*/ 	.word	0x00005920
        /*0880*/ 	.word	0x00000000
        /*0884*/ 	.word	0x00000118
        /*0888*/ 	.short	0x010a
        /*088a*/ 	.byte	0xff
	.zero		1


	//   ....[121]....
        /*088c*/ 	.word	0x00005c30
        /*0890*/ 	.word	0x00000003
        /*0894*/ 	.word	0x00000130
        /*0898*/ 	.short	0x010a
        /*089a*/ 	.byte	0xff
	.zero		1


	//   ....[122]....
        /*089c*/ 	.word	0x00005db0
        /*08a0*/ 	.word	0x00000000
        /*08a4*/ 	.word	0x00000000
        /*08a8*/ 	.short	0x0101
        /*08aa*/ 	.byte	0xff
	.zero		1


	//   ....[123]....
        /*08ac*/ 	.word	0x00006900
        /*08b0*/ 	.word	0x00000003
        /*08b4*/ 	.word	0x00000100
        /*08b8*/ 	.short	0x010a
        /*08ba*/ 	.byte	0xff
	.zero		1


	//   ....[124]....
        /*08bc*/ 	.word	0x00006940
        /*08c0*/ 	.word	0x000000a1
        /*08c4*/ 	.word	0x00000150
        /*08c8*/ 	.short	0x010a
        /*08ca*/ 	.byte	0xff
	.zero		1


	//   ....[125]....
        /*08cc*/ 	.word	0x00006a80
        /*08d0*/ 	.word	0x00000003
        /*08d4*/ 	.word	0x00000100
        /*08d8*/ 	.short	0x010a
        /*08da*/ 	.byte	0xff
	.zero		1


	//   ....[126]....
        /*08dc*/ 	.word	0x00006bb0
        /*08e0*/ 	.word	0x00000000
        /*08e4*/ 	.word	0x00000000
        /*08e8*/ 	.short	0x0101
        /*08ea*/ 	.byte	0xff
	.zero		1


	//   ....[127]....
        /*08ec*/ 	.word	0x00006c30
        /*08f0*/ 	.word	0x000000a1
        /*08f4*/ 	.word	0x00000150
        /*08f8*/ 	.short	0x010a
        /*08fa*/ 	.byte	0xff
	.zero		1


	//   ....[128]....
        /*08fc*/ 	.word	0x00007fe0
        /*0900*/ 	.word	0x000000c5
        /*0904*/ 	.word	0x00000100
        /*0908*/ 	.short	0x010a
        /*090a*/ 	.byte	0xff
	.zero		1


	//   ....[129]....
        /*090c*/ 	.word	0x000080c0
        /*0910*/ 	.word	0x000000c5
        /*0914*/ 	.word	0x00000100
        /*0918*/ 	.short	0x010a
        /*091a*/ 	.byte	0xff
	.zero		1


	//   ....[130]....
        /*091c*/ 	.word	0x000081f0
        /*0920*/ 	.word	0x00000000
        /*0924*/ 	.word	0x00000000
        /*0928*/ 	.short	0x0101
        /*092a*/ 	.byte	0xff
	.zero		1


	//   ....[131]....
        /*092c*/ 	.word	0x00008620
        /*0930*/ 	.word	0x000000a1
        /*0934*/ 	.word	0x00000000
        /*0938*/ 	.short	0x0101
        /*093a*/ 	.byte	0xff
	.zero		1


	//   ....[132]....
        /*093c*/ 	.word	0x00009680
        /*0940*/ 	.word	0x00000000
        /*0944*/ 	.word	0x000001a0
        /*0948*/ 	.short	0x010a
        /*094a*/ 	.byte	0xff
	.zero		1


	//   ....[133]....
        /*094c*/ 	.word	0x000096e0
        /*0950*/ 	.word	0x00000000
        /*0954*/ 	.word	0x00000080
        /*0958*/ 	.short	0x010a
        /*095a*/ 	.byte	0xff
	.zero		1


	//   ....[134]....
        /*095c*/ 	.word	0x00009740
        /*0960*/ 	.word	0x00000000
        /*0964*/ 	.word	0x00000080
        /*0968*/ 	.short	0x010a
        /*096a*/ 	.byte	0xff
	.zero		1


	//   ....[135]....
        /*096c*/ 	.word	0x00009790
        /*0970*/ 	.word	0x00000003
        /*0974*/ 	.word	0x00000130
        /*0978*/ 	.short	0x010a
        /*097a*/ 	.byte	0xff
	.zero		1


	//   ....[136]....
        /*097c*/ 	.word	0x000097f0
        /*0980*/ 	.word	0x00000000
        /*0984*/ 	.word	0x00000000
        /*0988*/ 	.short	0x010a
        /*098a*/ 	.byte	0xff
	.zero		1


	//   ....[137]....
        /*098c*/ 	.word	0x00009850
        /*0990*/ 	.word	0x00000000
        /*0994*/ 	.word	0x00000000
        /*0998*/ 	.short	0x010a
        /*099a*/ 	.byte	0xff
	.zero		1


	//   ....[138]....
        /*099c*/ 	.word	0x000098b0
        /*09a0*/ 	.word	0x00000000
        /*09a4*/ 	.word	0x00000000
        /*09a8*/ 	.short	0x010a
        /*09aa*/ 	.byte	0xff
	.zero		1


	//   ....[139]....
        /*09ac*/ 	.word	0x00009910
        /*09b0*/ 	.word	0x00000000
        /*09b4*/ 	.word	0x00000000
        /*09b8*/ 	.short	0x010a
        /*09ba*/ 	.byte	0xff
	.zero		1


	//   ....[140]....
        /*09bc*/ 	.word	0x00009970
        /*09c0*/ 	.word	0x00000000
        /*09c4*/ 	.word	0x00000000
        /*09c8*/ 	.short	0x010a
        /*09ca*/ 	.byte	0xff
	.zero		1


	//   ....[141]....
        /*09cc*/ 	.word	0x000099d0
        /*09d0*/ 	.word	0x00000000
        /*09d4*/ 	.word	0x00000000
        /*09d8*/ 	.short	0x010a
        /*09da*/ 	.byte	0xff
	.zero		1


	//   ....[142]....
        /*09dc*/ 	.word	0x00009a30
        /*09e0*/ 	.word	0x00000000
        /*09e4*/ 	.word	0x00000000
        /*09e8*/ 	.short	0x010a
        /*09ea*/ 	.byte	0xff
	.zero		1


	//   ....[143]....
        /*09ec*/ 	.word	0x00009a90
        /*09f0*/ 	.word	0x00000000
        /*09f4*/ 	.word	0x00000000
        /*09f8*/ 	.short	0x010a
        /*09fa*/ 	.byte	0xff
	.zero		1


	//   ....[144]....
        /*09fc*/ 	.word	0x00009af0
        /*0a00*/ 	.word	0x00000000
        /*0a04*/ 	.word	0x00000000
        /*0a08*/ 	.short	0x010a
        /*0a0a*/ 	.byte	0xff
	.zero		1


	//   ....[145]....
        /*0a0c*/ 	.word	0x00009b50
        /*0a10*/ 	.word	0x00000000
        /*0a14*/ 	.word	0x00000000
        /*0a18*/ 	.short	0x010a
        /*0a1a*/ 	.byte	0xff
	.zero		1


	//   ....[146]....
        /*0a1c*/ 	.word	0x00009bb0
        /*0a20*/ 	.word	0x00000000
        /*0a24*/ 	.word	0x00000000
        /*0a28*/ 	.short	0x010a
        /*0a2a*/ 	.byte	0xff
	.zero		1


	//   ....[147]....
        /*0a2c*/ 	.word	0x00009c10
        /*0a30*/ 	.word	0x00000000
        /*0a34*/ 	.word	0x00000000
        /*0a38*/ 	.short	0x010a
        /*0a3a*/ 	.byte	0xff
	.zero		1


	//   ....[148]....
        /*0a3c*/ 	.word	0x00009c70
        /*0a40*/ 	.word	0x00000000
        /*0a44*/ 	.word	0x00000000
        /*0a48*/ 	.short	0x010a
        /*0a4a*/ 	.byte	0xff
	.zero		1


	//   ....[149]....
        /*0a4c*/ 	.word	0x00009cd0
        /*0a50*/ 	.word	0x00000000
        /*0a54*/ 	.word	0x00000000
        /*0a58*/ 	.short	0x010a
        /*0a5a*/ 	.byte	0xff
	.zero		1


	//   ....[150]....
        /*0a5c*/ 	.word	0x00009d30
        /*0a60*/ 	.word	0x00000000
        /*0a64*/ 	.word	0x00000000
        /*0a68*/ 	.short	0x010a
        /*0a6a*/ 	.byte	0xff
	.zero		1


	//   ....[151]....
        /*0a6c*/ 	.word	0x00009d80
        /*0a70*/ 	.word	0x00000002
        /*0a74*/ 	.word	0x00000190
        /*0a78*/ 	.short	0x010a
        /*0a7a*/ 	.byte	0xff
	.zero		1


	//   ....[152]....
        /*0a7c*/ 	.word	0x00009de0
        /*0a80*/ 	.word	0x00000002
        /*0a84*/ 	.word	0x00000140
        /*0a88*/ 	.short	0x010a
        /*0a8a*/ 	.byte	0xff
	.zero		1


	//   ....[153]....
        /*0a8c*/ 	.word	0x00009e30
        /*0a90*/ 	.word	0x00000002
        /*0a94*/ 	.word	0x00000130
        /*0a98*/ 	.short	0x010a
        /*0a9a*/ 	.byte	0xff
	.zero		1


	//   ....[154]....
        /*0a9c*/ 	.word	0x00009e90
        /*0aa0*/ 	.word	0x00000000
        /*0aa4*/ 	.word	0x00000140
        /*0aa8*/ 	.short	0x010a
        /*0aaa*/ 	.byte	0xff
	.zero		1


	//   ....[155]....
        /*0aac*/ 	.word	0x00009ef0
        /*0ab0*/ 	.word	0x00000000
        /*0ab4*/ 	.word	0x00000008
        /*0ab8*/ 	.short	0x010a
        /*0aba*/ 	.byte	0xff
	.zero		1


	//   ....[156]....
        /*0abc*/ 	.word	0x00009fe0
        /*0ac0*/ 	.word	0x00000000
        /*0ac4*/ 	.word	0x00000008
        /*0ac8*/ 	.short	0x010a
        /*0aca*/ 	.byte	0xff
	.zero		1


	//   ....[157]....
        /*0acc*/ 	.word	0x0000a030
        /*0ad0*/ 	.word	0x00000000
        /*0ad4*/ 	.word	0x00000130
        /*0ad8*/ 	.short	0x010a
        /*0ada*/ 	.byte	0xff
	.zero		1


	//   ....[158]....
        /*0adc*/ 	.word	0x0000a090
        /*0ae0*/ 	.word	0x00000000
        /*0ae4*/ 	.word	0x00000170
        /*0ae8*/ 	.short	0x010a
        /*0aea*/ 	.byte	0xff
	.zero		1


	//   ....[159]....
        /*0aec*/ 	.word	0x0000a0f0
        /*0af0*/ 	.word	0x00000000
        /*0af4*/ 	.word	0x00000000
        /*0af8*/ 	.short	0x010a
        /*0afa*/ 	.byte	0xff
	.zero		1


	//   ....[160]....
        /*0afc*/ 	.word	0x0000a150
        /*0b00*/ 	.word	0x00000000
        /*0b04*/ 	.word	0x00000000
        /*0b08*/ 	.short	0x010a
        /*0b0a*/ 	.byte	0xff
	.zero		1


	//   ....[161]....
        /*0b0c*/ 	.word	0x0000a1b0
        /*0b10*/ 	.word	0x00000000
        /*0b14*/ 	.word	0x00000000
        /*0b18*/ 	.short	0x010a
        /*0b1a*/ 	.byte	0xff
	.zero		1


	//   ....[162]....
        /*0b1c*/ 	.word	0x0000a210
        /*0b20*/ 	.word	0x00000000
        /*0b24*/ 	.word	0x00000000
        /*0b28*/ 	.short	0x010a
        /*0b2a*/ 	.byte	0xff
	.zero		1


	//   ....[163]....
        /*0b2c*/ 	.word	0x0000a270
        /*0b30*/ 	.word	0x00000000
        /*0b34*/ 	.word	0x000001b0
        /*0b38*/ 	.short	0x010a
        /*0b3a*/ 	.byte	0xff
	.zero		1


	//   ....[164]....
        /*0b3c*/ 	.word	0x0000a2c0
        /*0b40*/ 	.word	0x00000008
        /*0b44*/ 	.word	0x00000130
        /*0b48*/ 	.short	0x010a
        /*0b4a*/ 	.byte	0xff
	.zero		1


	//   ....[165]....
        /*0b4c*/ 	.word	0x0000a320
        /*0b50*/ 	.word	0x00000000
        /*0b54*/ 	.word	0x00000128
        /*0b58*/ 	.short	0x010a
        /*0b5a*/ 	.byte	0xff
	.zero		1


	//   ....[166]....
        /*0b5c*/ 	.word	0x0000a380
        /*0b60*/ 	.word	0x00000005
        /*0b64*/ 	.word	0x00000110
        /*0b68*/ 	.short	0x010a
        /*0b6a*/ 	.byte	0xff
	.zero		1


	//   ....[167]....
        /*0b6c*/ 	.word	0x0000a3e0
        /*0b70*/ 	.word	0x00000005
        /*0b74*/ 	.word	0x00000118
        /*0b78*/ 	.short	0x010a
        /*0b7a*/ 	.byte	0xff
	.zero		1


	//   ....[168]....
        /*0b7c*/ 	.word	0x0000a440
        /*0b80*/ 	.word	0x00000000
        /*0b84*/ 	.word	0x00000110
        /*0b88*/ 	.short	0x010a
        /*0b8a*/ 	.byte	0xff
	.zero		1


	//   ....[169]....
        /*0b8c*/ 	.word	0x0000a490
        /*0b90*/ 	.word	0x00000003
        /*0b94*/ 	.word	0x00000130
        /*0b98*/ 	.short	0x010a
        /*0b9a*/ 	.byte	0xff
	.zero		1


	//   ....[170]....
        /*0b9c*/ 	.word	0x0000a4e0
        /*0ba0*/ 	.word	0x00000003
        /*0ba4*/ 	.word	0x00000100
        /*0ba8*/ 	.short	0x010a
        /*0baa*/ 	.byte	0xff
	.zero		1


	//   ....[171]....
        /*0bac*/ 	.word	0x0000a530
        /*0bb0*/ 	.word	0x000000a1
        /*0bb4*/ 	.word	0x00000150
        /*0bb8*/ 	.short	0x010a
        /*0bba*/ 	.byte	0xff
	.zero		1


	//   ....[172]....
        /*0bbc*/ 	.word	0x0000a580
        /*0bc0*/ 	.word	0x000000c5
        /*0bc4*/ 	.word	0x00000100
        /*0bc8*/ 	.short	0x010a
        /*0bca*/ 	.byte	0xff
	.zero		1


	//----- nvinfo : EIATTR_NUM_MBARRIERS
	.align		4
.L_47:
        /*0bcc*/ 	.byte	0x03, 0x38
        /*0bce*/ 	.short	0x0037


	//----- nvinfo : EIATTR_EXIT_INSTR_OFFSETS
	.align		4
        /*0bd0*/ 	.byte	0x04, 0x1c
        /*0bd2*/ 	.short	(.L_49 - .L_48)


	//   ....[0]....
.L_48:
        /*0bd4*/ 	.word	0x000032c0


	//   ....[1]....
        /*0bd8*/ 	.word	0x000037b0


	//   ....[2]....
        /*0bdc*/ 	.word	0x00003810


	//   ....[3]....
        /*0be0*/ 	.word	0x00004ab0


	//   ....[4]....
        /*0be4*/ 	.word	0x00005950


	//   ....[5]....
        /*0be8*/ 	.word	0x00005990


	//   ....[6]....
        /*0bec*/ 	.word	0x00009670


	//----- nvinfo : EIATTR_MAX_THREADS
	.align		4
.L_49:
        /*0bf0*/ 	.byte	0x04, 0x05
        /*0bf2*/ 	.short	(.L_51 - .L_50)
.L_50:
        /*0bf4*/ 	.word	0x00000100
        /*0bf8*/ 	.word	0x00000001
        /*0bfc*/ 	.word	0x00000001


	//----- nvinfo : EIATTR_CRS_STACK_SIZE
	.align		4
.L_51:
        /*0c00*/ 	.byte	0x04, 0x1e
        /*0c02*/ 	.short	(.L_53 - .L_52)
.L_52:
        /*0c04*/ 	.word	0x00000000


	//----- nvinfo : EIATTR_CBANK_PARAM_SIZE
	.align		4
.L_53:
        /*0c08*/ 	.byte	0x03, 0x19
        /*0c0a*/ 	.short	0x0800


	//----- nvinfo : EIATTR_PARAM_CBANK
	.align		4
        /*0c0c*/ 	.byte	0x04, 0x0a
        /*0c0e*/ 	.short	(.L_55 - .L_54)
	.align		4
.L_54:
        /*0c10*/ 	.word	index@(.nv.constant0._ZN7cutlass13device_kernelINS_4gemm6kernel13GemmUniversalIN4cute5tupleIJiiiiEEENS1_10collective13CollectiveMmaINS1_35MainloopSm100TmaUmmaWarpSpecializedILi16ELi2ELi4ENS5_IJNS4_1CILi4EEENSA_ILi1EEESC_EEEEENS5_IJNSA_ILi256EEENSA_ILi128EEENSA_ILi64EEEEEENS_12float_e5m2_tENS5_IJlSC_lEEESJ_SK_NS4_8TiledMMAINS4_8MMA_AtomIJNS4_10MMA_TraitsINS4_25SM100_MMA_F8F6F4_2x1SM_SSEJSJ_SJ_fSF_SG_NS4_17integral_constantINS4_4UMMA5MajorELSR_0EEESS_NSP_INSQ_7ScaleInELST_0EEESU_EEEEEENS4_6LayoutINS5_IJSC_SC_SC_EEENS5_IJNSA_ILi0EEESZ_SZ_EEEEENS5_IJNS4_10UnderscoreES12_S12_EEEEENS4_18SM100_TMA_2SM_LOADENS4_14ComposedLayoutINS4_7SwizzleILi2ELi4ELi3EEENS4_18smem_ptr_flag_bitsILi8EEENSX_INS5_IJNSA_ILi8EEESH_EEENS5_IJSH_SC_EEEEEEEvNS4_8identityENS4_28SM100_TMA_2SM_LOAD_MULTICASTES1F_vS1G_EENS_8epilogue10collective18CollectiveEpilogueINS1J_23Sm100TmaWarpSpecializedILi2ELi2ELi64ELb0ELb0EEEJNS5_IJSG_SG_SH_EEENS5_IJNSX_ISG_SC_EENSX_ISH_SC_EEEEESJ_SK_SJ_SK_NS1J_6fusion15FusionCallbacksIS1N_NS1S_17LinearCombinationISJ_fSJ_fLNS_15FloatRoundStyleE2EEES1O_S1R_JEEENS4_5SM1004TMEM4LOAD26SM100_TMEM_LOAD_32dp32b64xENS4_13SM90_TMA_LOADES1F_NS4_39AutoVectorizingCopyWithAssumedAlignmentILi128EEENS4_14SM90_TMA_STOREES1F_S24_S24_EEEvvEEEEvNT_6ParamsE)
        /*0c14*/ 	.short	0x0380
        /*0c16*/ 	.short	0x0800


	//----- nvinfo : EIATTR_SW_WAR
	.align		4
.L_55:
        /*0c18*/ 	.byte	0x04, 0x36
        /*0c1a*/ 	.short	(.L_57 - .L_56)
.L_56:
        /*0c1c*/ 	.word	0x00000008
.L_57:


//--------------------- .nv.callgraph             --------------------------
	.section	.nv.callgraph,"",@"SHT_CUDA_CALLGRAPH"
	.align	4
	.sectionentsize	8
	.align		4
        /*0000*/ 	.word	0x00000000
	.align		4
        /*0004*/ 	.word	0xffffffff
	.align		4
        /*0008*/ 	.word	index@(_ZN7cutlass13device_kernelINS_4gemm6kernel13GemmUniversalIN4cute5tupleIJiiiiEEENS1_10collective13CollectiveMmaINS1_35MainloopSm100TmaUmmaWarpSpecializedILi16ELi2ELi4ENS5_IJNS4_1CILi4EEENSA_ILi1EEESC_EEEEENS5_IJNSA_ILi256EEENSA_ILi128EEENSA_ILi64EEEEEENS_12float_e5m2_tENS5_IJlSC_lEEESJ_SK_NS4_8TiledMMAINS4_8MMA_AtomIJNS4_10MMA_TraitsINS4_25SM100_MMA_F8F6F4_2x1SM_SSEJSJ_SJ_fSF_SG_NS4_17integral_constantINS4_4UMMA5MajorELSR_0EEESS_NSP_INSQ_7ScaleInELST_0EEESU_EEEEEENS4_6LayoutINS5_IJSC_SC_SC_EEENS5_IJNSA_ILi0EEESZ_SZ_EEEEENS5_IJNS4_10UnderscoreES12_S12_EEEEENS4_18SM100_TMA_2SM_LOADENS4_14ComposedLayoutINS4_7SwizzleILi2ELi4ELi3EEENS4_18smem_ptr_flag_bitsILi8EEENSX_INS5_IJNSA_ILi8EEESH_EEENS5_IJSH_SC_EEEEEEEvNS4_8identityENS4_28SM100_TMA_2SM_LOAD_MULTICASTES1F_vS1G_EENS_8epilogue10collective18CollectiveEpilogueINS1J_23Sm100TmaWarpSpecializedILi2ELi2ELi64ELb0ELb0EEEJNS5_IJSG_SG_SH_EEENS5_IJNSX_ISG_SC_EENSX_ISH_SC_EEEEESJ_SK_SJ_SK_NS1J_6fusion15FusionCallbacksIS1N_NS1S_17LinearCombinationISJ_fSJ_fLNS_15FloatRoundStyleE2EEES1O_S1R_JEEENS4_5SM1004TMEM4LOAD26SM100_TMEM_LOAD_32dp32b64xENS4_13SM90_TMA_LOADES1F_NS4_39AutoVectorizingCopyWithAssumedAlignmentILi128EEENS4_14SM90_TMA_STOREES1F_S24_S24_EEEvvEEEEvNT_6ParamsE)
	.align		4
        /*000c*/ 	.word	index@(__assertfail)
	.align		4
        /*0010*/ 	.word	0x00000000
	.align		4
        /*0014*/ 	.word	0xfffffffe
	.align		4
        /*0018*/ 	.word	0x00000000
	.align		4
        /*001c*/ 	.word	0xfffffffd
	.align		4
        /*0020*/ 	.word	0x00000000
	.align		4
        /*0024*/ 	.word	0xfffffffc


//--------------------- .nv.constant4             --------------------------
	.section	.nv.constant4,"a",@progbits
	.align	8
	.align		8
.nv.constant4:
        /*0000*/ 	.dword	__assertfail
	.align		8
        /*0008*/ 	.dword	__unnamed_1
	.align		8
        /*0010*/ 	.dword	__unnamed_2
	.align		8
        /*0018*/ 	.dword	_ZN40_INTERNAL_23b9f540_4_k_cu_2cfe6932_324964cuda3std3__45__cpo5beginE
	.align		8
        /*0020*/ 	.dword	_ZN40_INTERNAL_23b9f540_4_k_cu_2cfe6932_324964cuda3std3__45__cpo3endE
	.align		8
        /*0028*/ 	.dword	_ZN40_INTERNAL_23b9f540_4_k_cu_2cfe6932_324964cuda3std3__45__cpo6cbeginE
	.align		8
        /*0030*/ 	.dword	_ZN40_INTERNAL_23b9f540_4_k_cu_2cfe6932_324964cuda3std3__45__cpo4cendE
	.align		8
        /*0038*/ 	.dword	_ZN40_INTERNAL_23b9f540_4_k_cu_2cfe6932_324964cuda3std3__442_GLOBAL__N__23b9f540_4_k_cu_2cfe6932_324966ignoreE
	.align		8
        /*0040*/ 	.dword	_ZN40_INTERNAL_23b9f540_4_k_cu_2cfe6932_324964cuda3std3__419piecewise_constructE
	.align		8
        /*0048*/ 	.dword	_ZN40_INTERNAL_23b9f540_4_k_cu_2cfe6932_324964cuda3std3__48in_placeE
	.align		8
        /*0050*/ 	.dword	_ZN40_INTERNAL_23b9f540_4_k_cu_2cfe6932_324964cuda3std6ranges3__45__cpo4swapE
	.align		8
        /*0058*/ 	.dword	_ZN40_INTERNAL_23b9f540_4_k_cu_2cfe6932_324964cuda3std6ranges3__45__cpo9iter_moveE
	.align		8
        /*0060*/ 	.dword	_ZN40_INTERNAL_23b9f540_4_k_cu_2cfe6932_324964cute7productE
	.align		8
        /*0068*/ 	.dword	_ZN40_INTERNAL_23b9f540_4_k_cu_2cfe6932_324964cute1_E
	.align		8
        /*0070*/ 	.dword	$str$25
	.align		8
        /*0078*/ 	.dword	$str$26
	.align		8
        /*0080*/ 	.dword	$str$27
	.align		8
        /*0088*/ 	.dword	$str$28


//--------------------- .text._ZN7cutlass13device_kernelINS_4gemm6kernel13GemmUniversalIN4cute5tupleIJiiiiEEENS1_10collective13CollectiveMmaINS1_35MainloopSm100TmaUmmaWarpSpecializedILi16ELi2ELi4ENS5_IJNS4_1CILi4EEENSA_ILi1EEESC_EEEEENS5_IJNSA_ILi256EEENSA_ILi128EEENSA_ILi64EEEEEENS_12float_e5m2_tENS5_IJlSC_lEEESJ_SK_NS4_8TiledMMAINS4_8MMA_AtomIJNS4_10MMA_TraitsINS4_25SM100_MMA_F8F6F4_2x1SM_SSEJSJ_SJ_fSF_SG_NS4_17integral_constantINS4_4UMMA5MajorELSR_0EEESS_NSP_INSQ_7ScaleInELST_0EEESU_EEEEEENS4_6LayoutINS5_IJSC_SC_SC_EEENS5_IJNSA_ILi0EEESZ_SZ_EEEEENS5_IJNS4_10UnderscoreES12_S12_EEEEENS4_18SM100_TMA_2SM_LOADENS4_14ComposedLayoutINS4_7SwizzleILi2ELi4ELi3EEENS4_18smem_ptr_flag_bitsILi8EEENSX_INS5_IJNSA_ILi8EEESH_EEENS5_IJSH_SC_EEEEEEEvNS4_8identityENS4_28SM100_TMA_2SM_LOAD_MULTICASTES1F_vS1G_EENS_8epilogue10collective18CollectiveEpilogueINS1J_23Sm100TmaWarpSpecializedILi2ELi2ELi64ELb0ELb0EEEJNS5_IJSG_SG_SH_EEENS5_IJNSX_ISG_SC_EENSX_ISH_SC_EEEEESJ_SK_SJ_SK_NS1J_6fusion15FusionCallbacksIS1N_NS1S_17LinearCombinationISJ_fSJ_fLNS_15FloatRoundStyleE2EEES1O_S1R_JEEENS4_5SM1004TMEM4LOAD26SM100_TMEM_LOAD_32dp32b64xENS4_13SM90_TMA_LOADES1F_NS4_39AutoVectorizingCopyWithAssumedAlignmentILi128EEENS4_14SM90_TMA_STOREES1F_S24_S24_EEEvvEEEEvNT_6ParamsE --------------------------
	.section	.text._ZN7cutlass13device_kernelINS_4gemm6kernel13GemmUniversalIN4cute5tupleIJiiiiEEENS1_10collective13CollectiveMmaINS1_35MainloopSm100TmaUmmaWarpSpecializedILi16ELi2ELi4ENS5_IJNS4_1CILi4EEENSA_ILi1EEESC_EEEEENS5_IJNSA_ILi256EEENSA_ILi128EEENSA_ILi64EEEEEENS_12float_e5m2_tENS5_IJlSC_lEEESJ_SK_NS4_8TiledMMAINS4_8MMA_AtomIJNS4_10MMA_TraitsINS4_25SM100_MMA_F8F6F4_2x1SM_SSEJSJ_SJ_fSF_SG_NS4_17integral_constantINS4_4UMMA5MajorELSR_0EEESS_NSP_INSQ_7ScaleInELST_0EEESU_EEEEEENS4_6LayoutINS5_IJSC_SC_SC_EEENS5_IJNSA_ILi0EEESZ_SZ_EEEEENS5_IJNS4_10UnderscoreES12_S12_EEEEENS4_18SM100_TMA_2SM_LOADENS4_14ComposedLayoutINS4_7SwizzleILi2ELi4ELi3EEENS4_18smem_ptr_flag_bitsILi8EEENSX_INS5_IJNSA_ILi8EEESH_EEENS5_IJSH_SC_EEEEEEEvNS4_8identityENS4_28SM100_TMA_2SM_LOAD_MULTICASTES1F_vS1G_EENS_8epilogue10collective18CollectiveEpilogueINS1J_23Sm100TmaWarpSpecializedILi2ELi2ELi64ELb0ELb0EEEJNS5_IJSG_SG_SH_EEENS5_IJNSX_ISG_SC_EENSX_ISH_SC_EEEEESJ_SK_SJ_SK_NS1J_6fusion15FusionCallbacksIS1N_NS1S_17LinearCombinationISJ_fSJ_fLNS_15FloatRoundStyleE2EEES1O_S1R_JEEENS4_5SM1004TMEM4LOAD26SM100_TMEM_LOAD_32dp32b64xENS4_13SM90_TMA_LOADES1F_NS4_39AutoVectorizingCopyWithAssumedAlignmentILi128EEENS4_14SM90_TMA_STOREES1F_S24_S24_EEEvvEEEEvNT_6ParamsE,"ax",@progbits
	.align	128
.text._ZN7cutlass13device_kernelINS_4gemm6kernel13GemmUniversalIN4cute5tupleIJiiiiEEENS1_10collective13CollectiveMmaINS1_35MainloopSm100TmaUmmaWarpSpecializedILi16ELi2ELi4ENS5_IJNS4_1CILi4EEENSA_ILi1EEESC_EEEEENS5_IJNSA_ILi256EEENSA_ILi128EEENSA_ILi64EEEEEENS_12float_e5m2_tENS5_IJlSC_lEEESJ_SK_NS4_8TiledMMAINS4_8MMA_AtomIJNS4_10MMA_TraitsINS4_25SM100_MMA_F8F6F4_2x1SM_SSEJSJ_SJ_fSF_SG_NS4_17integral_constantINS4_4UMMA5MajorELSR_0EEESS_NSP_INSQ_7ScaleInELST_0EEESU_EEEEEENS4_6LayoutINS5_IJSC_SC_SC_EEENS5_IJNSA_ILi0EEESZ_SZ_EEEEENS5_IJNS4_10UnderscoreES12_S12_EEEEENS4_18SM100_TMA_2SM_LOADENS4_14ComposedLayoutINS4_7SwizzleILi2ELi4ELi3EEENS4_18smem_ptr_flag_bitsILi8EEENSX_INS5_IJNSA_ILi8EEESH_EEENS5_IJSH_SC_EEEEEEEvNS4_8identityENS4_28SM100_TMA_2SM_LOAD_MULTICASTES1F_vS1G_EENS_8epilogue10collective18CollectiveEpilogueINS1J_23Sm100TmaWarpSpecializedILi2ELi2ELi64ELb0ELb0EEEJNS5_IJSG_SG_SH_EEENS5_IJNSX_ISG_SC_EENSX_ISH_SC_EEEEESJ_SK_SJ_SK_NS1J_6fusion15FusionCallbacksIS1N_NS1S_17LinearCombinationISJ_fSJ_fLNS_15FloatRoundStyleE2EEES1O_S1R_JEEENS4_5SM1004TMEM4LOAD26SM100_TMEM_LOAD_32dp32b64xENS4_13SM90_TMA_LOADES1F_NS4_39AutoVectorizingCopyWithAssumedAlignmentILi128EEENS4_14SM90_TMA_STOREES1F_S24_S24_EEEvvEEEEvNT_6ParamsE:
        .type           _ZN7cutlass13device_kernelINS_4gemm6kernel13GemmUniversalIN4cute5tupleIJiiiiEEENS1_10collective13CollectiveMmaINS1_35MainloopSm100TmaUmmaWarpSpecializedILi16ELi2ELi4ENS5_IJNS4_1CILi4EEENSA_ILi1EEESC_EEEEENS5_IJNSA_ILi256EEENSA_ILi128EEENSA_ILi64EEEEEENS_12float_e5m2_tENS5_IJlSC_lEEESJ_SK_NS4_8TiledMMAINS4_8MMA_AtomIJNS4_10MMA_TraitsINS4_25SM100_MMA_F8F6F4_2x1SM_SSEJSJ_SJ_fSF_SG_NS4_17integral_constantINS4_4UMMA5MajorELSR_0EEESS_NSP_INSQ_7ScaleInELST_0EEESU_EEEEEENS4_6LayoutINS5_IJSC_SC_SC_EEENS5_IJNSA_ILi0EEESZ_SZ_EEEEENS5_IJNS4_10UnderscoreES12_S12_EEEEENS4_18SM100_TMA_2SM_LOADENS4_14ComposedLayoutINS4_7SwizzleILi2ELi4ELi3EEENS4_18smem_ptr_flag_bitsILi8EEENSX_INS5_IJNSA_ILi8EEESH_EEENS5_IJSH_SC_EEEEEEEvNS4_8identityENS4_28SM100_TMA_2SM_LOAD_MULTICASTES1F_vS1G_EENS_8epilogue10collective18CollectiveEpilogueINS1J_23Sm100TmaWarpSpecializedILi2ELi2ELi64ELb0ELb0EEEJNS5_IJSG_SG_SH_EEENS5_IJNSX_ISG_SC_EENSX_ISH_SC_EEEEESJ_SK_SJ_SK_NS1J_6fusion15FusionCallbacksIS1N_NS1S_17LinearCombinationISJ_fSJ_fLNS_15FloatRoundStyleE2EEES1O_S1R_JEEENS4_5SM1004TMEM4LOAD26SM100_TMEM_LOAD_32dp32b64xENS4_13SM90_TMA_LOADES1F_NS4_39AutoVectorizingCopyWithAssumedAlignmentILi128EEENS4_14SM90_TMA_STOREES1F_S24_S24_EEEvvEEEEvNT_6ParamsE,@function
        .size           _ZN7cutlass13device_kernelINS_4gemm6kernel13GemmUniversalIN4cute5tupleIJiiiiEEENS1_10collective13CollectiveMmaINS1_35MainloopSm100TmaUmmaWarpSpecializedILi16ELi2ELi4ENS5_IJNS4_1CILi4EEENSA_ILi1EEESC_EEEEENS5_IJNSA_ILi256EEENSA_ILi128EEENSA_ILi64EEEEEENS_12float_e5m2_tENS5_IJlSC_lEEESJ_SK_NS4_8TiledMMAINS4_8MMA_AtomIJNS4_10MMA_TraitsINS4_25SM100_MMA_F8F6F4_2x1SM_SSEJSJ_SJ_fSF_SG_NS4_17integral_constantINS4_4UMMA5MajorELSR_0EEESS_NSP_INSQ_7ScaleInELST_0EEESU_EEEEEENS4_6LayoutINS5_IJSC_SC_SC_EEENS5_IJNSA_ILi0EEESZ_SZ_EEEEENS5_IJNS4_10UnderscoreES12_S12_EEEEENS4_18SM100_TMA_2SM_LOADENS4_14ComposedLayoutINS4_7SwizzleILi2ELi4ELi3EEENS4_18smem_ptr_flag_bitsILi8EEENSX_INS5_IJNSA_ILi8EEESH_EEENS5_IJSH_SC_EEEEEEEvNS4_8identityENS4_28SM100_TMA_2SM_LOAD_MULTICASTES1F_vS1G_EENS_8epilogue10collective18CollectiveEpilogueINS1J_23Sm100TmaWarpSpecializedILi2ELi2ELi64ELb0ELb0EEEJNS5_IJSG_SG_SH_EEENS5_IJNSX_ISG_SC_EENSX_ISH_SC_EEEEESJ_SK_SJ_SK_NS1J_6fusion15FusionCallbacksIS1N_NS1S_17LinearCombinationISJ_fSJ_fLNS_15FloatRoundStyleE2EEES1O_S1R_JEEENS4_5SM1004TMEM4LOAD26SM100_TMEM_LOAD_32dp32b64xENS4_13SM90_TMA_LOADES1F_NS4_39AutoVectorizingCopyWithAssumedAlignmentILi128EEENS4_14SM90_TMA_STOREES1F_S24_S24_EEEvvEEEEvNT_6ParamsE,(.L_x_201 - _ZN7cutlass13device_kernelINS_4gemm6kernel13GemmUniversalIN4cute5tupleIJiiiiEEENS1_10collective13CollectiveMmaINS1_35MainloopSm100TmaUmmaWarpSpecializedILi16ELi2ELi4ENS5_IJNS4_1CILi4EEENSA_ILi1EEESC_EEEEENS5_IJNSA_ILi256EEENSA_ILi128EEENSA_ILi64EEEEEENS_12float_e5m2_tENS5_IJlSC_lEEESJ_SK_NS4_8TiledMMAINS4_8MMA_AtomIJNS4_10MMA_TraitsINS4_25SM100_MMA_F8F6F4_2x1SM_SSEJSJ_SJ_fSF_SG_NS4_17integral_constantINS4_4UMMA5MajorELSR_0EEESS_NSP_INSQ_7ScaleInELST_0EEESU_EEEEEENS4_6LayoutINS5_IJSC_SC_SC_EEENS5_IJNSA_ILi0EEESZ_SZ_EEEEENS5_IJNS4_10UnderscoreES12_S12_EEEEENS4_18SM100_TMA_2SM_LOADENS4_14ComposedLayoutINS4_7SwizzleILi2ELi4ELi3EEENS4_18smem_ptr_flag_bitsILi8EEENSX_INS5_IJNSA_ILi8EEESH_EEENS5_IJSH_SC_EEEEEEEvNS4_8identityENS4_28SM100_TMA_2SM_LOAD_MULTICASTES1F_vS1G_EENS_8epilogue10collective18CollectiveEpilogueINS1J_23Sm100TmaWarpSpecializedILi2ELi2ELi64ELb0ELb0EEEJNS5_IJSG_SG_SH_EEENS5_IJNSX_ISG_SC_EENSX_ISH_SC_EEEEESJ_SK_SJ_SK_NS1J_6fusion15FusionCallbacksIS1N_NS1S_17LinearCombinationISJ_fSJ_fLNS_15FloatRoundStyleE2EEES1O_S1R_JEEENS4_5SM1004TMEM4LOAD26SM100_TMEM_LOAD_32dp32b64xENS4_13SM90_TMA_LOADES1F_NS4_39AutoVectorizingCopyWithAssumedAlignmentILi128EEENS4_14SM90_TMA_STOREES1F_S24_S24_EEEvvEEEEvNT_6ParamsE)
        .other          _ZN7cutlass13device_kernelINS_4gemm6kernel13GemmUniversalIN4cute5tupleIJiiiiEEENS1_10collective13CollectiveMmaINS1_35MainloopSm100TmaUmmaWarpSpecializedILi16ELi2ELi4ENS5_IJNS4_1CILi4EEENSA_ILi1EEESC_EEEEENS5_IJNSA_ILi256EEENSA_ILi128EEENSA_ILi64EEEEEENS_12float_e5m2_tENS5_IJlSC_lEEESJ_SK_NS4_8TiledMMAINS4_8MMA_AtomIJNS4_10MMA_TraitsINS4_25SM100_MMA_F8F6F4_2x1SM_SSEJSJ_SJ_fSF_SG_NS4_17integral_constantINS4_4UMMA5MajorELSR_0EEESS_NSP_INSQ_7ScaleInELST_0EEESU_EEEEEENS4_6LayoutINS5_IJSC_SC_SC_EEENS5_IJNSA_ILi0EEESZ_SZ_EEEEENS5_IJNS4_10UnderscoreES12_S12_EEEEENS4_18SM100_TMA_2SM_LOADENS4_14ComposedLayoutINS4_7SwizzleILi2ELi4ELi3EEENS4_18smem_ptr_flag_bitsILi8EEENSX_INS5_IJNSA_ILi8EEESH_EEENS5_IJSH_SC_EEEEEEEvNS4_8identityENS4_28SM100_TMA_2SM_LOAD_MULTICASTES1F_vS1G_EENS_8epilogue10collective18CollectiveEpilogueINS1J_23Sm100TmaWarpSpecializedILi2ELi2ELi64ELb0ELb0EEEJNS5_IJSG_SG_SH_EEENS5_IJNSX_ISG_SC_EENSX_ISH_SC_EEEEESJ_SK_SJ_SK_NS1J_6fusion15FusionCallbacksIS1N_NS1S_17LinearCombinationISJ_fSJ_fLNS_15FloatRoundStyleE2EEES1O_S1R_JEEENS4_5SM1004TMEM4LOAD26SM100_TMEM_LOAD_32dp32b64xENS4_13SM90_TMA_LOADES1F_NS4_39AutoVectorizingCopyWithAssumedAlignmentILi128EEENS4_14SM90_TMA_STOREES1F_S24_S24_EEEvvEEEEvNT_6ParamsE,@"STO_CUDA_ENTRY STV_DEFAULT"
_ZN7cutlass13device_kernelINS_4gemm6kernel13GemmUniversalIN4cute5tupleIJiiiiEEENS1_10collective13CollectiveMmaINS1_35MainloopSm100TmaUmmaWarpSpecializedILi16ELi2ELi4ENS5_IJNS4_1CILi4EEENSA_ILi1EEESC_EEEEENS5_IJNSA_ILi256EEENSA_ILi128EEENSA_ILi64EEEEEENS_12float_e5m2_tENS5_IJlSC_lEEESJ_SK_NS4_8TiledMMAINS4_8MMA_AtomIJNS4_10MMA_TraitsINS4_25SM100_MMA_F8F6F4_2x1SM_SSEJSJ_SJ_fSF_SG_NS4_17integral_constantINS4_4UMMA5MajorELSR_0EEESS_NSP_INSQ_7ScaleInELST_0EEESU_EEEEEENS4_6LayoutINS5_IJSC_SC_SC_EEENS5_IJNSA_ILi0EEESZ_SZ_EEEEENS5_IJNS4_10UnderscoreES12_S12_EEEEENS4_18SM100_TMA_2SM_LOADENS4_14ComposedLayoutINS4_7SwizzleILi2ELi4ELi3EEENS4_18smem_ptr_flag_bitsILi8EEENSX_INS5_IJNSA_ILi8EEESH_EEENS5_IJSH_SC_EEEEEEEvNS4_8identityENS4_28SM100_TMA_2SM_LOAD_MULTICASTES1F_vS1G_EENS_8epilogue10collective18CollectiveEpilogueINS1J_23Sm100TmaWarpSpecializedILi2ELi2ELi64ELb0ELb0EEEJNS5_IJSG_SG_SH_EEENS5_IJNSX_ISG_SC_EENSX_ISH_SC_EEEEESJ_SK_SJ_SK_NS1J_6fusion15FusionCallbacksIS1N_NS1S_17LinearCombinationISJ_fSJ_fLNS_15FloatRoundStyleE2EEES1O_S1R_JEEENS4_5SM1004TMEM4LOAD26SM100_TMEM_LOAD_32dp32b64xENS4_13SM90_TMA_LOADES1F_NS4_39AutoVectorizingCopyWithAssumedAlignmentILi128EEENS4_14SM90_TMA_STOREES1F_S24_S24_EEEvvEEEEvNT_6ParamsE:
[----:B------:R-:W1:Y:S01]  /*0000*/  LDC R1, c[0x0][0x37c] ;  /* 0x0000df00ff017b82 */ /* 0x000e620000000800 */
[----:B------:R-:W2:Y:S01]  /*0010*/  S2R R170, SR_TID.X ;  /* 0x0000000000aa7919 */ /* 0x000ea20000002100 */
[----:B------:R-:W3:Y:S06]  /*0020*/  LDCU.64 UR8, c[0x0][0x890] ;  /* 0x00011200ff0877ac */ /* 0x000eec0008000a00 */
[----:B------:R-:W4:Y:S01]  /*0030*/  S2UR UR48, SR_CgaCtaId ;  /* 0x00000000003079c3 */ /* 0x000f220000008800 */
[----:B------:R-:W-:Y:S02]  /*0040*/  PRMT R158, RZ, 0x7610, R158 ;  /* 0x00007610ff9e7816 */ /* 0x000fe4000000009e */
[----:B------:R-:W-:Y:S01]  /*0050*/  ELECT P1, URZ, PT ;  /* 0x0000000000ff782f */ /* 0x000fe20003820000 */
[----:B---3--:R-:W-:-:S04]  /*0060*/  UISETP.NE.U32.AND UP0, UPT, UR8, URZ, UPT ;  /* 0x000000ff0800728c */ /* 0x008fc8000bf05070 */
[----:B------:R-:W-:Y:S02]  /*0070*/  UISETP.NE.AND.EX UP0, UPT, UR9, URZ, UPT, UP0 ;  /* 0x000000ff0900728c */ /* 0x000fe4000bf05300 */
[----:B----4-:R-:W-:Y:S02]  /*0080*/  ULOP3.LUT UR33, UR48, 0x1, URZ, 0xc0, !UPT ;  /* 0x0000000130217892 */ /* 0x010fe4000f8ec0ff */
[----:B------:R-:W-:Y:S01]  /*0090*/  ULOP3.LUT UR34, UR48, 0x1, URZ, 0x3c, !UPT ;  /* 0x0000000130227892 */ /* 0x000fe2000f8e3cff */
[----:B--2---:R-:W-:-:S05]  /*00a0*/  SHF.R.U32.HI R159, RZ, 0x5, R170 ;  /* 0x00000005ff9f7819 */ /* 0x004fca00000116aa */
[----:B------:R-:W2:Y:S02]  /*00b0*/  SHFL.IDX PT, R0, R159, RZ, 0x1f ;  /* 0x00001fff9f007589 */ /* 0x000ea400000e0000 */
[----:B--2---:R-:W-:Y:S01]  /*00c0*/  R2UR UR21, R0 ;  /* 0x00000000001572ca */ /* 0x004fe200000e0000 */
[----:B-1----:R-:W-:-:S14]  /*00d0*/  BRA.U UP0, `(.L_x_0) ;  /* 0x0000000100307547 */ /* 0x002fdc000b800000 */
[----:B------:R-:W1:Y:S02]  /*00e0*/  LDCU.64 UR4, c[0x0][0x888] ;  /* 0x00011100ff0477ac */ /* 0x000e640008000a00 */
[----:B-1----:R-:W-:-:S04]  /*00f0*/  UISETP.NE.U32.AND UP0, UPT, UR4, URZ, UPT ;  /* 0x000000ff0400728c */ /* 0x002fc8000bf05070 */
[----:B------:R-:W-:-:S09]  /*0100*/  UISETP.NE.AND.EX UP0, UPT, UR5, URZ, UPT, UP0 ;  /* 0x000000ff0500728c */ /* 0x000fd2000bf05300 */
[----:B------:R-:W-:Y:S05]  /*0110*/  BRA.U !UP0, `(.L_x_1) ;  /* 0x0000000108147547 */ /* 0x000fea000b800000 */
[----:B------:R-:W1:Y:S01]  /*0120*/  LDC.64 R2, c[0x0][0x888] ;  /* 0x00022200ff027b82 */ /* 0x000e620000000a00 */
[----:B------:R-:W1:Y:S02]  /*0130*/  LDCU.64 UR4, c[0x0][0x358] ;  /* 0x00006b00ff0477ac */ /* 0x000e640008000a00 */
[----:B-1----:R1:W5:Y:S01]  /*0140*/  LDG.E R73, desc[UR4][R2.64] ;  /* 0x0000000402497981 */ /* 0x002362000c1e1900 */
[----:B------:R-:W-:Y:S01]  /*0150*/  HFMA2 R158, -RZ, RZ, 0, 5.9604644775390625e-08 ;  /* 0x00000001ff9e7431 */ /* 0x000fe200000001ff */
[----:B------:R-:W-:Y:S05]  /*0160*/  BRA `(.L_x_0) ;  /* 0x00000000000c7947 */ /* 0x000fea0003800000 */
.L_x_1:
[----:B------:R-:W1:Y:S01]  /*0170*/  LDCU UR4, c[0x0][0x880] ;  /* 0x00011000ff0477ac */ /* 0x000e620008000800 */
[----:B------:R-:W-:Y:S01]  /*0180*/  HFMA2 R158, -RZ, RZ, 0, 5.9604644775390625e-08 ;  /* 0x00000001ff9e7431 */ /* 0x000fe200000001ff */
[----:B-1----:R-:W-:-:S07]  /*0190*/  MOV R73, UR4 ;  /* 0x0000000400497c02 */ /* 0x002fce0008000f00 */
.L_x_0:
[----:B------:R-:W2:Y:S02]  /*01a0*/  LDCU.64 UR4, c[0x0][0x8b0] ;  /* 0x00011600ff0477ac */ /* 0x000ea40008000a00 */
[----:B--2---:R-:W-:-:S04]  /*01b0*/  UISETP.NE.U32.AND UP0, UPT, UR4, URZ, UPT ;  /* 0x000000ff0400728c */ /* 0x004fc8000bf05070 */
[----:B------:R-:W-:-:S09]  /*01c0*/  UISETP.NE.AND.EX UP0, UPT, UR5, URZ, UPT, UP0 ;  /* 0x000000ff0500728c */ /* 0x000fd2000bf05300 */
[----:B------:R-:W-:Y:S05]  /*01d0*/  BRA.U UP0, `(.L_x_2) ;  /* 0x0000000100287547 */ /* 0x000fea000b800000 */
[----:B------:R-:W2:Y:S02]  /*01e0*/  LDCU.64 UR4, c[0x0][0x8a8] ;  /* 0x00011500ff0477ac */ /* 0x000ea40008000a00 */
[----:B--2---:R-:W-:-:S04]  /*01f0*/  UISETP.NE.U32.AND UP0, UPT, UR4, URZ, UPT ;  /* 0x000000ff0400728c */ /* 0x004fc8000bf05070 */
[----:B------:R-:W-:-:S09]  /*0200*/  UISETP.NE.AND.EX UP0, UPT, UR5, URZ, UPT, UP0 ;  /* 0x000000ff0500728c */ /* 0x000fd2000bf05300 */
[----:B------:R-:W-:Y:S05]  /*0210*/  BRA.U !UP0, `(.L_x_3) ;  /* 0x0000000108107547 */ /* 0x000fea000b800000 */
[----:B------:R-:W2:Y:S01]  /*0220*/  LDC.64 R70, c[0x0][0x8a8] ;  /* 0x00022a00ff467b82 */ /* 0x000ea20000000a00 */
[----:B------:R-:W2:Y:S02]  /*0230*/  LDCU.64 UR4, c[0x0][0x358] ;  /* 0x00006b00ff0477ac */ /* 0x000ea40008000a00 */
[----:B--2---:R2:W5:Y:S01]  /*0240*/  LDG.E R70, desc[UR4][R70.64] ;  /* 0x0000000446467981 */ /* 0x004562000c1e1900 */
[----:B------:R-:W-:Y:S05]  /*0250*/  BRA `(.L_x_2) ;  /* 0x0000000000087947 */ /* 0x000fea0003800000 */
.L_x_3:
[----:B------:R-:W2:Y:S02]  /*0260*/  LDCU UR4, c[0x0][0x8a0] ;  /* 0x00011400ff0477ac */ /* 0x000ea40008000800 */
[----:B--2---:R-:W-:Y:S02]  /*0270*/  MOV R70, UR4 ;  /* 0x0000000400467c02 */ /* 0x004fe40008000f00 */
.L_x_2:
[----:B------:R-:W-:Y:S01]  /*0280*/  IMAD.U32 R0, RZ, RZ, UR21 ;  /* 0x00000015ff007e24 */ /* 0x000fe2000f8e00ff */
[----:B------:R-:W-:Y:S04]  /*0290*/  BSSY.RECONVERGENT B0, `(.L_x_4) ;  /* 0x000000c000007945 */ /* 0x000fe80003800200 */
[C---:B------:R-:W-:Y:S02]  /*02a0*/  ISETP.NE.OR P2, PT, R0.reuse, 0x1, !P1 ;  /* 0x000000010000780c */ /* 0x040fe40004f45670 */
[----:B------:R-:W-:-:S11]  /*02b0*/  ISETP.NE.OR P0, PT, R0, 0x3, !P1 ;  /* 0x000000030000780c */ /* 0x000fd60004f05670 */
[----:B------:R-:W-:Y:S05]  /*02c0*/  @P2 BRA `(.L_x_5) ;  /* 0x0000000000202947 */ /* 0x000fea0003800000 */
[----:B------:R-:W3:Y:S02]  /*02d0*/  LDCU.64 UR4, c[0x0][0x348] ;  /* 0x00006900ff0477ac */ /* 0x000ee40008000a00 */
[----:B---3--:R-:W-:Y:S02]  /*02e0*/  UIADD3 UR6, UP1, UPT, UR4, 0x80, URZ ;  /* 0x0000008004067890 */ /* 0x008fe4000ff3e0ff */
[----:B------:R-:W-:Y:S02]  /*02f0*/  UIADD3 UR4, UP0, UPT, UR4, 0x180, URZ ;  /* 0x0000018004047890 */ /* 0x000fe4000ff1e0ff */
[----:B------:R-:W-:Y:S02]  /*0300*/  UIADD3.X UR7, UPT, UPT, URZ, UR5, URZ, UP1, !UPT ;  /* 0x00000005ff077290 */ /* 0x000fe40008ffe4ff */
[----:B------:R-:W-:-:S07]  /*0310*/  UIADD3.X UR5, UPT, UPT, URZ, UR5, URZ, UP0, !UPT ;  /* 0x00000005ff057290 */ /* 0x000fce00087fe4ff */
[----:B------:R3:W-:Y:S02]  /*0320*/  UTMACCTL.PF [UR6] ;  /* 0x00000000060079b9 */ /* 0x0007e40008040000 */
[----:B------:R3:W-:Y:S02]  /*0330*/  UTMACCTL.PF [UR4] ;  /* 0x00000000040079b9 */ /* 0x0007e40008040000 */
[----:B---3--:R-:W-:Y:S01]  /*0340*/  NOP ;  /* 0x0000000000007918 */ /* 0x008fe20000000000 */
.L_x_5:
[----:B------:R-:W-:Y:S05]  /*0350*/  BSYNC.RECONVERGENT B0 ;  /* 0x0000000000007941 */ /* 0x000fea0003800200 */
.L_x_4:
[----:B------:R-:W-:Y:S04]  /*0360*/  BSSY.RECONVERGENT B0, `(.L_x_6) ;  /* 0x000000a000007945 */ /* 0x000fe80003800200 */
        /* <DEDUP_REMOVED lines=9> */
.L_x_7:
[----:B------:R-:W-:Y:S05]  /*0400*/  BSYNC.RECONVERGENT B0 ;  /* 0x0000000000007941 */ /* 0x000fea0003800200 */
.L_x_6:
[----:B------:R-:W3:Y:S01]  /*0410*/  LDCU.64 UR4, c[0x0][0x888] ;  /* 0x00011100ff0477ac */ /* 0x000ee20008000a00 */
[----:B------:R-:W-:Y:S02]  /*0420*/  UISETP.EQ.U32.AND UP2, UPT, UR8, URZ, UPT ;  /* 0x000000ff0800728c */ /* 0x000fe4000bf42070 */
[----:B------:R-:W-:Y:S02]  /*0430*/  UPLOP3.LUT UP4, UPT, UPT, UPT, UPT, 0x80, 0x8 ;  /* 0x000000000008789c */ /* 0x000fe40003f8f070 */
[----:B---3--:R-:W-:-:S04]  /*0440*/  UISETP.NE.U32.AND UP0, UPT, UR4, URZ, UPT ;  /* 0x000000ff0400728c */ /* 0x008fc8000bf05070 */
[----:B------:R-:W-:-:S04]  /*0450*/  UISETP.NE.AND.EX UP1, UPT, UR5, URZ, UPT, UP0 ;  /* 0x000000ff0500728c */ /* 0x000fc8000bf25300 */
[----:B------:R-:W-:-:S04]  /*0460*/  UISETP.EQ.OR.EX UP3, UPT, UR9, URZ, !UP1, UP2 ;  /* 0x000000ff0900728c */ /* 0x000fc8000cf62720 */
[----:B------:R-:W-:-:S06]  /*0470*/  UP2UR UR4, UPR, URZ, 0x8 ;  /* 0x00000008ff047883 */ /* 0x000fcc0008000000 */
[----:B------:R-:W-:Y:S01]  /*0480*/  MOV R160, UR4 ;  /* 0x0000000400a07c02 */ /* 0x000fe20008000f00 */
[----:B------:R-:W-:Y:S06]  /*0490*/  BRA.U !UP3, `(.L_x_8) ;  /* 0x000000010b207547 */ /* 0x000fec000b800000 */
[----:B------:R-:W-:Y:S01]  /*04a0*/  UISETP.NE.U32.AND UP2, UPT, UR8, URZ, UPT ;  /* 0x000000ff0800728c */ /* 0x000fe2000bf45070 */
[----:B-----5:R-:W-:Y:S01]  /*04b0*/  FSETP.NEU.AND P0, PT, R73, RZ, PT ;  /* 0x000000ff4900720b */ /* 0x020fe20003f0d000 */
[----:B------:R-:W-:Y:S02]  /*04c0*/  USEL UR4, URZ, 0xffffffff, UP1 ;  /* 0xffffffffff047887 */ /* 0x000fe40008800000 */
[----:B------:R-:W-:-:S10]  /*04d0*/  UISETP.NE.AND.EX UP2, UPT, UR9, URZ, UPT, UP2 ;  /* 0x000000ff0900728c */ /* 0x000fd4000bf45320 */
[----:B------:R-:W-:Y:S01]  /*04e0*/  VOTEU.ANY UP0, P0 ;  /* 0x0000000000ff7886 */ /* 0x000fe20000000100 */
[----:B------:R-:W-:-:S04]  /*04f0*/  @!UP2 USEL UR4, URZ, 0xffffffff, UP0 ;  /* 0xffffffffff04a887 */ /* 0x000fc80008000000 */
[----:B------:R-:W-:-:S04]  /*0500*/  ULOP3.LUT UR4, UR4, 0x1, URZ, 0xc0, !UPT ;  /* 0x0000000104047892 */ /* 0x000fc8000f8ec0ff */
[----:B------:R-:W-:-:S11]  /*0510*/  UISETP.NE.U32.AND UP4, UPT, UR4, 0x1, UPT ;  /* 0x000000010400788c */ /* 0x000fd6000bf85070 */
.L_x_8:
[----:B------:R-:W3:Y:S01]  /*0520*/  SHFL.IDX PT, R0, R159, RZ, 0x1f ;  /* 0x00001fff9f007589 */ /* 0x000ee200000e0000 */
[----:B------:R-:W-:-:S04]  /*0530*/  UISETP.NE.AND UP0, UPT, UR21, 0x2, UPT ;  /* 0x000000021500788c */ /* 0x000fc8000bf05270 */
[----:B------:R-:W-:Y:S02]  /*0540*/  UISETP.EQ.AND UP2, UPT, UR33, URZ, !UP0 ;  /* 0x000000ff2100728c */ /* 0x000fe4000c742270 */
[----:B------:R-:W-:-:S04]  /*0550*/  USEL UR37, URZ, 0x1, UP0 ;  /* 0x00000001ff257887 */ /* 0x000fc80008000000 */
[----:B------:R-:W-:Y:S02]  /*0560*/  PLOP3.LUT P3, PT, P1, PT, UP2, 0x80, 0x8 ;  /* 0x000000000008781c */ /* 0x000fe40000f6f028 */
[----:B---3--:R-:W-:-:S13]  /*0570*/  ISETP.NE.AND P0, PT, R0, RZ, PT ;  /* 0x000000ff0000720c */ /* 0x008fda0003f05270 */
[----:B------:R-:W-:Y:S05]  /*0580*/  @P0 BRA `(.L_x_9) ;  /* 0x0000000000c00947 */ /* 0x000fea0003800000 */
[----:B------:R-:W-:Y:S01]  /*0590*/  ELECT P0, URZ, PT ;  /* 0x0000000000ff782f */ /* 0x000fe20003800000 */
[----:B------:R-:W-:-:S12]  /*05a0*/  BSSY.RECONVERGENT B0, `(.L_x_9) ;  /* 0x000002e000007945 */ /* 0x000fd80003800200 */
[----:B------:R-:W-:Y:S05]  /*05b0*/  @!P0 BRA `(.L_x_10) ;  /* 0x0000000000b08947 */ /* 0x000fea0003800000 */
[----:B------:R-:W-:Y:S01]  /*05c0*/  UMOV UR4, 0x400 ;  /* 0x0000040000047882 */ /* 0x000fe20000000000 */
[----:B------:R-:W-:Y:S01]  /*05d0*/  UMOV UR8, 0x1 ;  /* 0x0000000100087882 */ /* 0x000fe20000000000 */
[----:B------:R-:W-:Y:S01]  /*05e0*/  UMOV UR6, 0x2 ;  /* 0x0000000200067882 */ /* 0x000fe20000000000 */
[----:B------:R-:W-:Y:S02]  /*05f0*/  ULEA UR4, UR48, UR4, 0x18 ;  /* 0x0000000430047291 */ /* 0x000fe4000f8ec0ff */
[----:B------:R-:W-:-:S04]  /*0600*/  UIADD3 UR8, UPT, UPT, -UR8, 0x100000, URZ ;  /* 0x0010000008087890 */ /* 0x000fc8000fffe1ff */
[----:B------:R-:W-:Y:S02]  /*0610*/  USHF.L.U32 UR9, UR8, 0xb, URZ ;  /* 0x0000000b08097899 */ /* 0x000fe400080006ff */
[----:B------:R-:W-:Y:S02]  /*0620*/  USHF.L.U32 UR8, UR8, 0x1, URZ ;  /* 0x0000000108087899 */ /* 0x000fe400080006ff */
[----:B------:R-:W-:-:S04]  /*0630*/  UIADD3 UR6, UPT, UPT, -UR6, 0x100000, URZ ;  /* 0x0010000006067890 */ /* 0x000fc8000fffe1ff */
[----:B------:R-:W-:Y:S02]  /*0640*/  USHF.L.U32 UR7, UR6, 0xb, URZ ;  /* 0x0000000b06077899 */ /* 0x000fe400080006ff */
[----:B------:R-:W-:Y:S01]  /*0650*/  USHF.L.U32 UR6, UR6, 0x1, URZ ;  /* 0x0000000106067899 */ /* 0x000fe200080006ff */
[----:B------:R-:W3:Y:S03]  /*0660*/  FENCE.VIEW.ASYNC.S ;  /* 0x00000000000073c6 */ /* 0x000ee60000000000 */
[----:B---3--:R3:W4:Y:S08]  /*0670*/  SYNCS.EXCH.64 URZ, [UR4], UR8 ;  /* 0x0000000804ff75b2 */ /* 0x0087300008000100 */
[----:B------:R3:W1:Y:S01]  /*0680*/  SYNCS.EXCH.64 URZ, [UR4+0x80], UR6 ;  /* 0x0000800604ff75b2 */ /* 0x0006620008000100 */
        /* <DEDUP_REMOVED lines=29> */
[----:B------:R3:W1:Y:S02]  /*0860*/  SYNCS.EXCH.64 URZ, [UR4+0xf8], UR6 ;  /* 0x0000f80604ff75b2 */ /* 0x0006640008000100 */
[----:B---34-:R-:W-:Y:S01]  /*0870*/  NOP ;  /* 0x0000000000007918 */ /* 0x018fe20000000000 */
.L_x_10:
[----:B------:R-:W-:Y:S05]  /*0880*/  BSYNC.RECONVERGENT B0 ;  /* 0x0000000000007941 */ /* 0x000fea0003800200 */
.L_x_9:
[----:B------:R-:W3:Y:S01]  /*0890*/  SHFL.IDX PT, R0, R159, RZ, 0x1f ;  /* 0x00001fff9f007589 */ /* 0x000ee200000e0000 */
[----:B------:R-:W-:Y:S01]  /*08a0*/  NOP ;  /* 0x0000000000007918 */ /* 0x000fe20000000000 */
[----:B---3--:R-:W-:-:S13]  /*08b0*/  ISETP.NE.AND P0, PT, R0, 0x1, PT ;  /* 0x000000010000780c */ /* 0x008fda0003f05270 */
[----:B------:R-:W-:Y:S05]  /*08c0*/  @P0 BRA `(.L_x_11) ;  /* 0x0000000000440947 */ /* 0x000fea0003800000 */
        /* <DEDUP_REMOVED lines=10> */
[----:B------:R-:W-:Y:S01]  /*0970*/  ELECT P0, URZ, PT ;  /* 0x0000000000ff782f */ /* 0x000fe20003800000 */
[----:B------:R-:W3:Y:S02]  /*0980*/  FENCE.VIEW.ASYNC.S ;  /* 0x00000000000073c6 */ /* 0x000ee40000000000 */
[----:B---3--:R3:W4:Y:S08]  /*0990*/  SYNCS.EXCH.64 URZ, [UR4+0x100], UR8 ;  /* 0x0001000804ff75b2 */ /* 0x0087300008000100 */
[----:B------:R3:W1:Y:S01]  /*09a0*/  SYNCS.EXCH.64 URZ, [UR4+0x110], UR6 ;  /* 0x0001100604ff75b2 */ /* 0x0006620008000100 */
[----:B------:R3:W1:Y:S01]  /*09b0*/  SYNCS.EXCH.64 URZ, [UR4+0x108], UR8 ;  /* 0x0001080804ff75b2 */ /* 0x0006620008000100 */
[----:B------:R3:W1:Y:S01]  /*09c0*/  SYNCS.EXCH.64 URZ, [UR4+0x118], UR6 ;  /* 0x0001180604ff75b2 */ /* 0x0006620008000100 */
[----:B------:R-:W-:Y:S01]  /*09d0*/  NOP ;  /* 0x0000000000007918 */ /* 0x000fe20000000000 */
.L_x_11:
[----:B------:R-:W2:Y:S01]  /*09e0*/  SHFL.IDX PT, R0, R159, RZ, 0x1f ;  /* 0x00001fff9f007589 */ /* 0x000ea200000e0000 */
[----:B------:R-:W-:Y:S01]  /*09f0*/  NOP ;  /* 0x0000000000007918 */ /* 0x000fe20000000000 */
[----:B--2---:R-:W-:-:S13]  /*0a00*/  ISETP.NE.AND P0, PT, R0, 0x3, PT ;  /* 0x000000030000780c */ /* 0x004fda0003f05270 */
[----:B------:R-:W-:Y:S05]  /*0a10*/  @P0 BRA `(.L_x_12) ;  /* 0x00000000002c0947 */ /* 0x000fea0003800000 */
[----:B---3--:R-:W-:Y:S01]  /*0a20*/  UMOV UR6, 0x400 ;  /* 0x0000040000067882 */ /* 0x008fe20000000000 */
[----:B------:R-:W-:Y:S01]  /*0a30*/  UMOV UR4, 0x20 ;  /* 0x0000002000047882 */ /* 0x000fe20000000000 */
[----:B------:R-:W-:Y:S02]  /*0a40*/  ULEA UR6, UR48, UR6, 0x18 ;  /* 0x0000000630067291 */ /* 0x000fe4000f8ec0ff */
[----:B------:R-:W-:-:S04]  /*0a50*/  UIADD3 UR4, UPT, UPT, -UR4, 0x100000, URZ ;  /* 0x0010000004047890 */ /* 0x000fc8000fffe1ff */
[----:B------:R-:W-:Y:S02]  /*0a60*/  USHF.L.U32 UR5, UR4, 0xb, URZ ;  /* 0x0000000b04057899 */ /* 0x000fe400080006ff */
[----:B------:R-:W-:Y:S01]  /*0a70*/  USHF.L.U32 UR4, UR4, 0x1, URZ ;  /* 0x0000000104047899 */ /* 0x000fe200080006ff */
[----:B------:R-:W-:Y:S01]  /*0a80*/  ELECT P0, URZ, PT ;  /* 0x0000000000ff782f */ /* 0x000fe20003800000 */
[----:B------:R-:W2:Y:S10]  /*0a90*/  FENCE.VIEW.ASYNC.S ;  /* 0x00000000000073c6 */ /* 0x000eb40000000000 */
[----:B--2---:R2:W3:Y:S01]  /*0aa0*/  SYNCS.EXCH.64 URZ, [UR6+0x120], UR4 ;  /* 0x0001200406ff75b2 */ /* 0x0044e20008000100 */
[----:B------:R2:W1:Y:S01]  /*0ab0*/  SYNCS.EXCH.64 URZ, [UR6+0x128], UR4 ;  /* 0x0001280406ff75b2 */ /* 0x0004620008000100 */
[----:B------:R-:W-:Y:S01]  /*0ac0*/  NOP ;  /* 0x0000000000007918 */ /* 0x000fe20000000000 */
.L_x_12:
[----:B------:R-:W4:Y:S01]  /*0ad0*/  SHFL.IDX PT, R0, R159, RZ, 0x1f ;  /* 0x00001fff9f007589 */ /* 0x000f2200000e0000 */
[----:B------:R-:W-:Y:S01]  /*0ae0*/  NOP ;  /* 0x0000000000007918 */ /* 0x000fe20000000000 */
[----:B----4-:R-:W-:-:S13]  /*0af0*/  ISETP.NE.AND P0, PT, R0, 0x4, PT ;  /* 0x000000040000780c */ /* 0x010fda0003f05270 */
[----:B------:R-:W-:Y:S05]  /*0b00*/  @P0 BRA `(.L_x_13) ;  /* 0x0000000000480947 */ /* 0x000fea0003800000 */
[----:B--23--:R-:W-:Y:S01]  /*0b10*/  UMOV UR4, 0x3a0 ;  /* 0x000003a000047882 */ /* 0x00cfe20000000000 */
[----:B------:R-:W-:Y:S01]  /*0b20*/  UMOV UR6, 0x400 ;  /* 0x0000040000067882 */ /* 0x000fe20000000000 */
[----:B------:R-:W-:Y:S01]  /*0b30*/  USEL UR4, UR4, 0x320, UP4 ;  /* 0x0000032004047887 */ /* 0x000fe2000a000000 */
        /* <DEDUP_REMOVED lines=9> */
[----:B------:R-:W2:Y:S02]  /*0bd0*/  FENCE.VIEW.ASYNC.S ;  /* 0x00000000000073c6 */ /* 0x000ea40000000000 */
[----:B--2---:R4:W2:Y:S08]  /*0be0*/  SYNCS.EXCH.64 URZ, [UR6+0x130], UR8 ;  /* 0x0001300806ff75b2 */ /* 0x0048b00008000100 */
[----:B------:R4:W3:Y:S01]  /*0bf0*/  SYNCS.EXCH.64 URZ, [UR6+0x140], UR4 ;  /* 0x0001400406ff75b2 */ /* 0x0008e20008000100 */
[----:B------:R4:W1:Y:S01]  /*0c00*/  SYNCS.EXCH.64 URZ, [UR6+0x138], UR8 ;  /* 0x0001380806ff75b2 */ /* 0x0008620008000100 */
[----:B------:R4:W1:Y:S02]  /*0c10*/  SYNCS.EXCH.64 URZ, [UR6+0x148], UR4 ;  /* 0x0001480406ff75b2 */ /* 0x0008640008000100 */
[----:B----4-:R-:W-:Y:S01]  /*0c20*/  NOP ;  /* 0x0000000000007918 */ /* 0x010fe20000000000 */
.L_x_13:
[----:B------:R-:W4:Y:S01]  /*0c30*/  SHFL.IDX PT, R0, R159, RZ, 0x1f ;  /* 0x00001fff9f007589 */ /* 0x000f2200000e0000 */
[----:B------:R-:W-:Y:S01]  /*0c40*/  NOP ;  /* 0x0000000000007918 */ /* 0x000fe20000000000 */
[----:B----4-:R-:W-:-:S13]  /*0c50*/  ISETP.NE.AND P0, PT, R0, 0x5, PT ;  /* 0x000000050000780c */ /* 0x010fda0003f05270 */
[----:B------:R-:W-:Y:S05]  /*0c60*/  @P0 BRA `(.L_x_14) ;  /* 0x0000000000540947 */ /* 0x000fea0003800000 */
[----:B--23--:R-:W-:Y:S01]  /*0c70*/  UMOV UR4, 0x400 ;  /* 0x0000040000047882 */ /* 0x00cfe20000000000 */
        /* <DEDUP_REMOVED lines=14> */
[----:B------:R4:W1:Y:S01]  /*0d60*/  SYNCS.EXCH.64 URZ, [UR4+0x178], UR8 ;  /* 0x0001780804ff75b2 */ /* 0x0008620008000100 */
[----:B------:R4:W1:Y:S01]  /*0d70*/  SYNCS.EXCH.64 URZ, [UR4+0x160], UR6 ;  /* 0x0001600604ff75b2 */ /* 0x0008620008000100 */
[----:B------:R4:W1:Y:S01]  /*0d80*/  SYNCS.EXCH.64 URZ, [UR4+0x180], UR8 ;  /* 0x0001800804ff75b2 */ /* 0x0008620008000100 */
[----:B------:R4:W1:Y:S01]  /*0d90*/  SYNCS.EXCH.64 URZ, [UR4+0x168], UR6 ;  /* 0x0001680604ff75b2 */ /* 0x0008620008000100 */
[----:B------:R4:W1:Y:S02]  /*0da0*/  SYNCS.EXCH.64 URZ, [UR4+0x188], UR8 ;  /* 0x0001880804ff75b2 */ /* 0x0008640008000100 */
[----:B----4-:R-:W-:Y:S01]  /*0db0*/  NOP ;  /* 0x0000000000007918 */ /* 0x010fe20000000000 */
.L_x_14:
[----:B------:R-:W4:Y:S01]  /*0dc0*/  SHFL.IDX PT, R0, R159, RZ, 0x1f ;  /* 0x00001fff9f007589 */ /* 0x000f2200000e0000 */
[----:B------:R-:W-:Y:S01]  /*0dd0*/  ISETP.NE.OR P1, PT, RZ, UR21, !P1 ;  /* 0x00000015ff007c0c */ /* 0x000fe2000cf25670 */
[----:B------:R-:W-:Y:S01]  /*0de0*/  NOP ;  /* 0x0000000000007918 */ /* 0x000fe20000000000 */
[----:B----4-:R-:W-:-:S13]  /*0df0*/  ISETP.NE.AND P0, PT, R0, 0x3, PT ;  /* 0x000000030000780c */ /* 0x010fda0003f05270 */
[----:B------:R-:W-:Y:S05]  /*0e00*/  @P0 BRA `(.L_x_15) ;  /* 0x0000000000340947 */ /* 0x000fea0003800000 */
[----:B--23--:R-:W-:Y:S01]  /*0e10*/  UMOV UR4, 0x400 ;  /* 0x0000040000047882 */ /* 0x00cfe20000000000 */
[----:B------:R-:W-:Y:S01]  /*0e20*/  UMOV UR6, 0x20 ;  /* 0x0000002000067882 */ /* 0x000fe20000000000 */
[----:B------:R-:W-:Y:S02]  /*0e30*/  ULEA UR4, UR48, UR4, 0x18 ;  /* 0x0000000430047291 */ /* 0x000fe4000f8ec0ff */
[----:B------:R-:W-:-:S04]  /*0e40*/  UIADD3 UR6, UPT, UPT, -UR6, 0x100000, URZ ;  /* 0x0010000006067890 */ /* 0x000fc8000fffe1ff */
[----:B------:R-:W-:Y:S02]  /*0e50*/  USHF.L.U32 UR7, UR6, 0xb, URZ ;  /* 0x0000000b06077899 */ /* 0x000fe400080006ff */
[----:B------:R-:W-:Y:S01]  /*0e60*/  USHF.L.U32 UR6, UR6, 0x1, URZ ;  /* 0x0000000106067899 */ /* 0x000fe200080006ff */
[----:B------:R-:W-:Y:S01]  /*0e70*/  ELECT P0, URZ, PT ;  /* 0x0000000000ff782f */ /* 0x000fe20003800000 */
[----:B------:R-:W2:Y:S10]  /*0e80*/  FENCE.VIEW.ASYNC.S ;  /* 0x00000000000073c6 */ /* 0x000eb40000000000 */
[----:B--2---:R4:W2:Y:S01]  /*0e90*/  SYNCS.EXCH.64 URZ, [UR4+0x190], UR6 ;  /* 0x0001900604ff75b2 */ /* 0x0048a20008000100 */
[----:B------:R4:W3:Y:S01]  /*0ea0*/  SYNCS.EXCH.64 URZ, [UR4+0x1a0], UR6 ;  /* 0x0001a00604ff75b2 */ /* 0x0008e20008000100 */
[----:B------:R4:W1:Y:S01]  /*0eb0*/  SYNCS.EXCH.64 URZ, [UR4+0x198], UR6 ;  /* 0x0001980604ff75b2 */ /* 0x0008620008000100 */
[----:B------:R4:W1:Y:S02]  /*0ec0*/  SYNCS.EXCH.64 URZ, [UR4+0x1a8], UR6 ;  /* 0x0001a80604ff75b2 */ /* 0x0008640008000100 */
[----:B----4-:R-:W-:Y:S01]  /*0ed0*/  NOP ;  /* 0x0000000000007918 */ /* 0x010fe20000000000 */
.L_x_15:
[----:B------:R-:W-:Y:S01]  /*0ee0*/  VOTEU.ALL UP0, P1 ;  /* 0x0000000000ff7886 */ /* 0x000fe20000800000 */
[----:B--23--:R-:W-:Y:S01]  /*0ef0*/  UMOV UR4, 0x20 ;  /* 0x0000002000047882 */ /* 0x00cfe20000000000 */
[----:B------:R-:W2:Y:S01]  /*0f00*/  LDCU UR7, c[0x0][0x36c] ;  /* 0x00006d80ff0777ac */ /* 0x000ea20008000800 */
[----:B------:R-:W-:Y:S01]  /*0f10*/  NOP ;  /* 0x0000000000007918 */ /* 0x000fe20000000000 */
[----:B------:R-:W-:Y:S01]  /*0f20*/  LOP3.LUT R0, R170, 0x1f, RZ, 0xc0, !PT ;  /* 0x0000001faa007812 */ /* 0x000fe200078ec0ff */
[----:B------:R-:W-:Y:S01]  /*0f30*/  @!UP0 UMOV UR6, 0x400 ;  /* 0x0000040000068882 */ /* 0x000fe20000000000 */
[----:B------:R-:W-:-:S04]  /*0f40*/  @!UP0 UIADD3 UR4, UPT, UPT, -UR4, 0x100000, URZ ;  /* 0x0010000004048890 */ /* 0x000fc8000fffe1ff */
[----:B------:R-:W-:Y:S02]  /*0f50*/  @!UP0 USHF.L.U32 UR5, UR4, 0xb, URZ ;  /* 0x0000000b04058899 */ /* 0x000fe400080006ff */
[----:B------:R-:W-:Y:S02]  /*0f60*/  @!UP0 USHF.L.U32 UR4, UR4, 0x1, URZ ;  /* 0x0000000104048899 */ /* 0x000fe400080006ff */
[----:B------:R-:W-:Y:S01]  /*0f70*/  @!UP0 ULEA UR6, UR48, UR6, 0x18 ;  /* 0x0000000630068291 */ /* 0x000fe2000f8ec0ff */
[----:B------:R-:W-:Y:S01]  /*0f80*/  VOTEU.ALL UP0, P1 ;  /* 0x0000000000ff7886 */ /* 0x000fe20000800000 */
[----:B------:R-:W-:Y:S02]  /*0f90*/  UISETP.NE.AND UP5, UPT, UR21, URZ, UPT ;  /* 0x000000ff1500728c */ /* 0x000fe4000bfa5270 */
[----:B--2---:R-:W-:Y:S01]  /*0fa0*/  UISETP.EQ.U32.AND UP6, UPT, UR7, 0x1, UPT ;  /* 0x000000010700788c */ /* 0x004fe2000bfc2070 */
[----:B------:R-:W2:Y:S07]  /*0fb0*/  FENCE.VIEW.ASYNC.S ;  /* 0x00000000000073c6 */ /* 0x000eae0000000000 */
[----:B--2---:R2:W3:Y:S01]  /*0fc0*/  @!UP0 SYNCS.EXCH.64 URZ, [UR6+0x1b0], UR4 ;  /* 0x0001b00406ff85b2 */ /* 0x0044e20008000100 */
[----:B------:R-:W-:Y:S05]  /*0fd0*/  BRA.U !UP6, `(.L_x_16) ;  /* 0x000000010e087547 */ /* 0x000fea000b800000 */
[----:B-1-3--:R-:W-:Y:S01]  /*0fe0*/  UCGABAR_ARV ;  /* 0x00000000000079c7 */ /* 0x00afe20008000000 */
[----:B------:R-:W-:Y:S05]  /*0ff0*/  BRA `(.L_x_17) ;  /* 0x0000000000047947 */ /* 0x000fea0003800000 */
.L_x_16:
[----:B-1-3--:R-:W-:Y:S01]  /*1000*/  NOP ;  /* 0x0000000000007918 */ /* 0x00afe20000000000 */
.L_x_17:
[----:B------:R-:W1:Y:S01]  /*1010*/  S2UR UR23, SR_CTAID.X ;  /* 0x00000000001779c3 */ /* 0x000e620000002500 */
[----:B------:R-:W-:-:S05]  /*1020*/  CS2R.32 R3, SR_CgaSize ;  /* 0x0000000000037805 */ /* 0x000fca0000008a00 */
[----:B------:R-:W-:-:S05]  /*1030*/  IMAD R3, R3, -0xa0, RZ ;  /* 0xffffff6003037824 */ /* 0x000fca00078e02ff */
[----:B--2---:R-:W-:-:S14]  /*1040*/  R2UR UR5, R3 ;  /* 0x00000000030572ca */ /* 0x004fdc00000e0000 */
[----:B------:R-:W2:Y:S01]  /*1050*/  LDCU UR5, c[0x0][UR5+0x2b0] ;  /* 0x00005600050577ac */ /* 0x000ea20008000800 */
[----:B------:R-:W-:-:S05]  /*1060*/  CS2R.32 R3, SR_CgaSize ;  /* 0x0000000000037805 */ /* 0x000fca0000008a00 */
[----:B------:R-:W-:-:S05]  /*1070*/  IMAD R3, R3, -0xa0, RZ ;  /* 0xffffff6003037824 */ /* 0x000fca00078e02ff */
[----:B------:R-:W-:-:S14]  /*1080*/  R2UR UR4, R3 ;  /* 0x00000000030472ca */ /* 0x000fdc00000e0000 */
[----:B------:R-:W3:Y:S01]  /*1090*/  LDCU UR4, c[0x0][UR4+0x2b4] ;  /* 0x00005680040477ac */ /* 0x000ee20008000800 */
[----:B------:R-:W4:Y:S01]  /*10a0*/  S2UR UR32, SR_CTAID.Y ;  /* 0x00000000002079c3 */ /* 0x000f220000002600 */
[----:B------:R-:W-:-:S05]  /*10b0*/  CS2R.32 R3, SR_CgaSize ;  /* 0x0000000000037805 */ /* 0x000fca0000008a00 */
[----:B------:R-:W-:-:S05]  /*10c0*/  IMAD R3, R3, -0xa0, RZ ;  /* 0xffffff6003037824 */ /* 0x000fca00078e02ff */
[----:B------:R-:W-:-:S14]  /*10d0*/  R2UR UR59, R3 ;  /* 0x00000000033b72ca */ /* 0x000fdc00000e0000 */
[----:B------:R-:W3:Y:S01]  /*10e0*/  LDCU UR59, c[0x0][UR59+0x2a0] ;  /* 0x000054003b3b77ac */ /* 0x000ee20008000800 */
[----:B------:R-:W-:-:S05]  /*10f0*/  CS2R.32 R3, SR_CgaSize ;  /* 0x0000000000037805 */ /* 0x000fca0000008a00 */
[----:B------:R-:W-:-:S05]  /*1100*/  IMAD R3, R3, -0xa0, RZ ;  /* 0xffffff6003037824 */ /* 0x000fca00078e02ff */
[----:B------:R-:W-:-:S14]  /*1110*/  R2UR UR62, R3 ;  /* 0x00000000033e72ca */ /* 0x000fdc00000e0000 */
[----:B------:R-:W3:Y:S01]  /*1120*/  LDCU UR62, c[0x0][UR62+0x2a4] ;  /* 0x000054803e3e77ac */ /* 0x000ee20008000800 */
[----:B------:R-:W-:Y:S01]  /*1130*/  UISETP.GT.U32.AND UP0, UPT, UR33, 0xffff, UPT ;  /* 0x0000ffff2100788c */ /* 0x000fe2000bf04070 */
[----:B------:R-:W3:Y:S01]  /*1140*/  LDCU UR22, c[0x0][0xb24] ;  /* 0x00016480ff1677ac */ /* 0x000ee20008000800 */
[----:B------:R-:W3:Y:S01]  /*1150*/  LDCU UR42, c[0x0][0xb24] ;  /* 0x00016480ff2a77ac */ /* 0x000ee20008000800 */
[----:B-1----:R-:W-:Y:S01]  /*1160*/  I2FP.F32.U32 R3, UR23 ;  /* 0x0000001700037c45 */ /* 0x002fe20008201000 */
[----:B------:R-:W1:Y:S04]  /*1170*/  LDCU UR26, c[0x0][0xb30] ;  /* 0x00016600ff1a77ac */ /* 0x000e680008000800 */
[----:B--2---:R-:W-:Y:S01]  /*1180*/  FMUL R3, R3, UR5 ;  /* 0x0000000503037c20 */ /* 0x004fe20008400000 */
[----:B------:R-:W-:Y:S01]  /*1190*/  USEL UR5, UR33, 0xffff, !UP0 ;  /* 0x0000ffff21057887 */ /* 0x000fe2000c000000 */
[----:B----4-:R-:W-:Y:S01]  /*11a0*/  I2FP.F32.U32 R2, UR32 ;  /* 0x0000002000027c45 */ /* 0x010fe20008201000 */
[----:B------:R-:W-:-:S03]  /*11b0*/  USHF.L.U32 UR28, UR48, 0xa, URZ ;  /* 0x0000000a301c7899 */ /* 0x000fc600080006ff */
[----:B------:R-:W2:Y:S01]  /*11c0*/  F2I.U32.TRUNC.NTZ R3, R3 ;  /* 0x0000000300037305 */ /* 0x000ea2000020f000 */
[----:B------:R-:W-:Y:S01]  /*11d0*/  ULOP3.LUT UR24, UR5, 0xffff, URZ, 0xc0, !UPT ;  /* 0x0000ffff05187892 */ /* 0x000fe2000f8ec0ff */
[----:B---3--:R-:W-:-:S06]  /*11e0*/  FMUL R2, R2, UR4 ;  /* 0x0000000402027c20 */ /* 0x008fcc0008400000 */
[----:B------:R-:W3:Y:S01]  /*11f0*/  F2I.U32.TRUNC.NTZ R2, R2 ;  /* 0x0000000200027305 */ /* 0x000ee2000020f000 */
[----:B--2---:R-:W-:Y:S02]  /*1200*/  R2UR UR4, R3 ;  /* 0x00000000030472ca */ /* 0x004fe400000e0000 */
[----:B------:R-:W-:Y:S02]  /*1210*/  PRMT R3, RZ, 0x7610, R3 ;  /* 0x00007610ff037816 */ /* 0x000fe40000000003 */
[----:B---3--:R-:W-:Y:S02]  /*1220*/  R2UR UR6, R2 ;  /* 0x00000000020672ca */ /* 0x008fe400000e0000 */
[----:B------:R-:W-:-:S07]  /*1230*/  PRMT R2, RZ, 0x7610, R2 ;  /* 0x00007610ff027816 */ /* 0x000fce0000000002 */
[----:B------:R-:W-:-:S04]  /*1240*/  UIADD3 UR5, UPT, UPT, -UR4, URZ, URZ ;  /* 0x000000ff04057290 */ /* 0x000fc8000fffe1ff */
[----:B------:R-:W-:Y:S02]  /*1250*/  UIMAD UR59, UR59, UR5, UR23 ;  /* 0x000000053b3b72a4 */ /* 0x000fe4000f8e0217 */
[----:B------:R-:W-:-:S04]  /*1260*/  UIADD3 UR4, UPT, UPT, -UR6, URZ, URZ ;  /* 0x000000ff06047290 */ /* 0x000fc8000fffe1ff */
[----:B------:R-:W-:Y:S01]  /*1270*/  UIMAD UR62, UR62, UR4, UR32 ;  /* 0x000000043e3e72a4 */ /* 0x000fe2000f8e0220 */
[----:B-1----:R-:W-:Y:S11]  /*1280*/  BRA.U UP5, `(.L_x_18) ;  /* 0x00000001053c7547 */ /* 0x002ff6000b800000 */
[----:B------:R-:W-:Y:S02]  /*1290*/  UISETP.NE.AND UP0, UPT, UR62, URZ, UPT ;  /* 0x000000ff3e00728c */ /* 0x000fe4000bf05270 */
[----:B------:R-:W-:Y:S02]  /*12a0*/  ULOP3.LUT UR4, UR59, 0x2, URZ, 0x3c, !UPT ;  /* 0x000000023b047892 */ /* 0x000fe4000f8e3cff */
[----:B------:R-:W-:Y:S02]  /*12b0*/  UISETP.GT.U32.AND UP2, UPT, UR59, 0x1, UP0 ;  /* 0x000000013b00788c */ /* 0x000fe40008744070 */
[----:B------:R-:W-:Y:S02]  /*12c0*/  UISETP.GT.U32.AND UP0, UPT, UR4, 0x1, UP0 ;  /* 0x000000010400788c */ /* 0x000fe40008704070 */
[----:B------:R-:W-:Y:S02]  /*12d0*/  USEL UR5, URZ, 0x2, UP2 ;  /* 0x00000002ff057887 */ /* 0x000fe40009000000 */
[----:B------:R-:W-:-:S02]  /*12e0*/  USEL UR6, URZ, 0x1, UP2 ;  /* 0x00000001ff067887 */ /* 0x000fc40009000000 */
[----:B------:R-:W-:Y:S02]  /*12f0*/  USEL UR4, URZ, 0x4, UP0 ;  /* 0x00000004ff047887 */ /* 0x000fe40008000000 */
[----:B------:R-:W-:Y:S02]  /*1300*/  ULOP3.LUT UR7, UR59, 0xfffffffe, URZ, 0xc0, !UPT ;  /* 0xfffffffe3b077892 */ /* 0x000fe4000f8ec0ff */
[----:B------:R-:W-:Y:S02]  /*1310*/  USEL UR8, URZ, 0x8, UP0 ;  /* 0x00000008ff087887 */ /* 0x000fe40008000000 */
[----:B------:R-:W-:-:S03]  /*1320*/  UIADD3 UR4, UPT, UPT, UR4, UR5, UR6 ;  /* 0x0000000504047290 */ /* 0x000fc6000fffe006 */
[----:B------:R-:W-:Y:S01]  /*1330*/  UMOV UR5, 0x3 ;  /* 0x0000000300057882 */ /* 0x000fe20000000000 */
[----:B------:R-:W-:Y:S02]  /*1340*/  UIADD3 UR4, UPT, UPT, UR4, UR8, URZ ;  /* 0x0000000804047290 */ /* 0x000fe4000fffe0ff */
[----:B------:R-:W-:-:S04]  /*1350*/  USHF.L.U32 UR5, UR5, UR7, URZ ;  /* 0x0000000705057299 */ /* 0x000fc800080006ff */
[----:B------:R-:W-:Y:S02]  /*1360*/  MOV R3, UR4 ;  /* 0x0000000400037c02 */ /* 0x000fe40008000f00 */
[----:B------:R-:W-:-:S07]  /*1370*/  MOV R2, UR5 ;  /* 0x0000000500027c02 */ /* 0x000fce0008000f00 */
.L_x_18:
[----:B------:R-:W1:Y:S01]  /*1380*/  S2UR UR36, SR_CTAID.Z ;  /* 0x00000000002479c3 */ /* 0x000e620000002700 */
[----:B------:R-:W-:Y:S01]  /*1390*/  UISETP.GE.AND UP0, UPT, UR22, 0x1, UPT ;  /* 0x000000011600788c */ /* 0x000fe2000bf06270 */
[----:B------:R-:W-:Y:S01]  /*13a0*/  UMOV UR27, 0x5 ;  /* 0x00000005001b7882 */ /* 0x000fe20000000000 */
[----:B------:R-:W-:-:S07]  /*13b0*/  UMOV UR20, UR23 ;  /* 0x0000001700147c82 */ /* 0x000fce0008000000 */
[----:B------:R-:W-:Y:S05]  /*13c0*/  BRA.U !UP0, `(.L_x_19) ;  /* 0x0000000108d47547 */ /* 0x000fea000b800000 */
[----:B------:R-:W2:Y:S01]  /*13d0*/  LDCU.128 UR16, c[0x0][0xb10] ;  /* 0x00016200ff1077ac */ /* 0x000ea20008000c00 */
[----:B------:R-:W3:Y:S01]  /*13e0*/  LDCU UR13, c[0x0][0x370] ;  /* 0x00006e00ff0d77ac */ /* 0x000ee20008000800 */
[----:B------:R-:W4:Y:S01]  /*13f0*/  LDCU UR8, c[0x0][0x374] ;  /* 0x00006e80ff0877ac */ /* 0x000f220008000800 */
[----:B------:R-:W1:Y:S01]  /*1400*/  LDCU UR25, c[0x0][0xb0c] ;  /* 0x00016180ff1977ac */ /* 0x000e620008000800 */
[----:B------:R-:W1:Y:S01]  /*1410*/  LDCU UR20, c[0x0][0xb20] ;  /* 0x00016400ff1477ac */ /* 0x000e620008000800 */
[----:B--2---:R-:W-:Y:S01]  /*1420*/  UIMAD.WIDE.U32 UR4, UR23, UR16, URZ ;  /* 0x00000010170472a5 */ /* 0x004fe2000f8e00ff */
[----:B------:R-:W2:Y:S01]  /*1430*/  LDCU.64 UR14, c[0x0][0xb28] ;  /* 0x00016500ff0e77ac */ /* 0x000ea20008000a00 */
[----:B------:R-:W-:-:S05]  /*1440*/  UISETP.NE.AND UP3, UPT, UR18, 0x1, UPT ;  /* 0x000000011200788c */ /* 0x000fca000bf65270 */
[----:B------:R-:W-:Y:S01]  /*1450*/  UMOV UR4, UR5 ;  /* 0x0000000500047c82 */ /* 0x000fe20008000000 */
[----:B---3--:R-:W-:Y:S02]  /*1460*/  UIMAD.WIDE.U32 UR6, UR13, UR16, URZ ;  /* 0x000000100d0672a5 */ /* 0x008fe4000f8e00ff */
[----:B------:R-:W-:Y:S02]  /*1470*/  USHF.R.U32.HI UR9, URZ, UR17, UR4 ;  /* 0x00000011ff097299 */ /* 0x000fe40008011604 */
[----:B----4-:R-:W-:Y:S02]  /*1480*/  UIMAD.WIDE.U32 UR4, UR8, UR19, URZ ;  /* 0x00000013080472a5 */ /* 0x010fe4000f8e00ff */
[----:B-1----:R-:W-:Y:S01]  /*1490*/  UISETP.NE.AND UP0, UPT, UR25, 0x1, UPT ;  /* 0x000000011900788c */ /* 0x002fe2000bf05270 */
[----:B------:R-:W-:Y:S01]  /*14a0*/  UMOV UR6, UR7 ;  /* 0x0000000700067c82 */ /* 0x000fe20008000000 */
[----:B------:R-:W-:-:S03]  /*14b0*/  UISETP.NE.AND UP2, UPT, UR22, 0x1, UPT ;  /* 0x000000011600788c */ /* 0x000fc6000bf45270 */
[----:B------:R-:W-:Y:S01]  /*14c0*/  UMOV UR4, UR5 ;  /* 0x0000000500047c82 */ /* 0x000fe20008000000 */
[----:B------:R-:W-:Y:S02]  /*14d0*/  USEL UR12, UR23, UR9, !UP0 ;  /* 0x00000009170c7287 */ /* 0x000fe4000c000000 */
[----:B------:R-:W-:-:S03]  /*14e0*/  @UP3 USHF.R.U32.HI UR8, URZ, UR20, UR4 ;  /* 0x00000014ff083299 */ /* 0x000fc60008011604 */
[----:B------:R-:W-:Y:S02]  /*14f0*/  @UP0 USHF.R.U32.HI UR13, URZ, UR17, UR6 ;  /* 0x00000011ff0d0299 */ /* 0x000fe40008011606 */
[----:B------:R-:W-:Y:S02]  /*1500*/  UIMAD.WIDE.U32 UR6, UR32, UR19, URZ ;  /* 0x00000013200672a5 */ /* 0x000fe4000f8e00ff */
[----:B--2---:R-:W-:Y:S02]  /*1510*/  UIMAD.WIDE.U32 UR4, UR8, UR14, URZ ;  /* 0x0000000e080472a5 */ /* 0x004fe4000f8e00ff */
[----:B------:R-:W-:-:S03]  /*1520*/  UIMAD.WIDE.U32 UR10, UR13, UR14, URZ ;  /* 0x0000000e0d0a72a5 */ /* 0x000fc6000f8e00ff */
[----:B------:R-:W-:Y:S02]  /*1530*/  UMOV UR6, UR7 ;  /* 0x0000000700067c82 */ /* 0x000fe40008000000 */
[----:B------:R-:W-:Y:S01]  /*1540*/  UMOV UR4, UR5 ;  /* 0x0000000500047c82 */ /* 0x000fe20008000000 */
[----:B------:R-:W-:Y:S02]  /*1550*/  USHF.R.U32.HI UR6, URZ, UR20, UR6 ;  /* 0x00000014ff067299 */ /* 0x000fe40008011606 */
[----:B------:R-:W-:Y:S01]  /*1560*/  @UP2 USHF.R.U32.HI UR8, URZ, UR15, UR4 ;  /* 0x0000000fff082299 */ /* 0x000fe20008011604 */
[----:B------:R-:W-:Y:S01]  /*1570*/  UMOV UR5, UR11 ;  /* 0x0000000b00057c82 */ /* 0x000fe20008000000 */
[----:B------:R-:W-:Y:S02]  /*1580*/  USEL UR4, UR32, UR6, !UP3 ;  /* 0x0000000620047287 */ /* 0x000fe4000d800000 */
[----:B------:R-:W-:Y:S02]  /*1590*/  @UP2 USHF.R.U32.HI UR13, URZ, UR15, UR5 ;  /* 0x0000000fff0d2299 */ /* 0x000fe40008011605 */
[----:B------:R-:W-:-:S02]  /*15a0*/  UIMAD UR5, UR8, UR22, URZ ;  /* 0x00000016080572a4 */ /* 0x000fc4000f8e02ff */
[----:B------:R-:W-:Y:S02]  /*15b0*/  UIMAD UR8, UR13, UR22, URZ ;  /* 0x000000160d0872a4 */ /* 0x000fe4000f8e02ff */
[----:B------:R-:W-:Y:S02]  /*15c0*/  UISETP.GE.AND UP0, UPT, UR4, UR5, UPT ;  /* 0x000000050400728c */ /* 0x000fe4000bf06270 */
[----:B------:R-:W-:Y:S02]  /*15d0*/  UIMAD.WIDE.U32 UR6, UR4, UR14, URZ ;  /* 0x0000000e040672a5 */ /* 0x000fe4000f8e00ff */
[----:B------:R-:W-:Y:S02]  /*15e0*/  UISETP.GE.OR UP0, UPT, UR12, UR8, UP0 ;  /* 0x000000080c00728c */ /* 0x000fe40008706670 */
[----:B------:R-:W-:Y:S02]  /*15f0*/  UIMAD.WIDE.U32 UR8, UR12, UR14, URZ ;  /* 0x0000000e0c0872a5 */ /* 0x000fe4000f8e00ff */
[----:B------:R-:W-:Y:S01]  /*1600*/  UIADD3 UR20, UPT, UPT, -UR12, URZ, URZ ;  /* 0x000000ff0c147290 */ /* 0x000fe2000fffe1ff */
[----:B------:R-:W-:Y:S01]  /*1610*/  UMOV UR6, UR7 ;  /* 0x0000000700067c82 */ /* 0x000fe20008000000 */
[----:B------:R-:W-:-:S02]  /*1620*/  UIADD3 UR7, UPT, UPT, -UR4, URZ, URZ ;  /* 0x000000ff04077290 */ /* 0x000fc4000fffe1ff */
[----:B------:R-:W-:-:S03]  /*1630*/  USHF.R.U32.HI UR6, URZ, UR15, UR6 ;  /* 0x0000000fff067299 */ /* 0x000fc60008011606 */
[----:B------:R-:W-:Y:S01]  /*1640*/  @!UP0 UMOV UR5, UR9 ;  /* 0x0000000900058c82 */ /* 0x000fe20008000000 */
[----:B------:R-:W-:Y:S02]  /*1650*/  UIMAD UR32, UR18, UR7, UR32 ;  /* 0x00000007122072a4 */ /* 0x000fe4000f8e0220 */
[----:B------:R-:W-:Y:S02]  /*1660*/  USEL UR6, UR4, UR6, !UP2 ;  /* 0x0000000604067287 */ /* 0x000fe4000d000000 */
[----:B------:R-:W-:Y:S02]  /*1670*/  @!UP0 USHF.R.U32.HI UR5, URZ, UR15, UR5 ;  /* 0x0000000fff058299 */ /* 0x000fe40008011605 */
[----:B------:R-:W-:Y:S02]  /*1680*/  UIADD3 UR7, UPT, UPT, -UR6, URZ, URZ ;  /* 0x000000ff06077290 */ /* 0x000fe4000fffe1ff */
[----:B------:R-:W-:Y:S02]  /*1690*/  @!UP0 USEL UR5, UR12, UR5, !UP2 ;  /* 0x000000050c058287 */ /* 0x000fe4000d000000 */
[----:B------:R-:W-:-:S02]  /*16a0*/  UIMAD UR7, UR22, UR7, UR4 ;  /* 0x00000007160772a4 */ /* 0x000fc4000f8e0204 */
[----:B------:R-:W-:Y:S02]  /*16b0*/  @!UP0 UIADD3 UR6, UPT, UPT, UR6, -UR5, URZ ;  /* 0x8000000506068290 */ /* 0x000fe4000fffe0ff */
[----:B------:R-:W-:Y:S02]  /*16c0*/  @!UP0 UIMAD UR7, UR7, UR13, UR5 ;  /* 0x0000000d070782a4 */ /* 0x000fe4000f8e0205 */
[----:B------:R-:W-:Y:S02]  /*16d0*/  @!UP0 UIMAD UR4, UR6, UR22, UR12 ;  /* 0x00000016060482a4 */ /* 0x000fe4000f8e020c */
[----:B------:R-:W-:Y:S02]  /*16e0*/  UIMAD UR20, UR25, UR20, UR23 ;  /* 0x00000014191472a4 */ /* 0x000fe4000f8e0217 */
[----:B------:R-:W-:Y:S01]  /*16f0*/  UIMAD UR32, UR4, UR18, UR32 ;  /* 0x00000012042072a4 */ /* 0x000fe2000f8e0220 */
[----:B------:R-:W-:Y:S02]  /*1700*/  @!UP0 UMOV UR12, UR7 ;  /* 0x00000007000c8c82 */ /* 0x000fe40008000000 */
[----:B------:R-:W-:-:S12]  /*1710*/  UIMAD UR20, UR12, UR25, UR20 ;  /* 0x000000190c1472a4 */ /* 0x000fd8000f8e0214 */
.L_x_19:
[----:B------:R-:W-:Y:S02]  /*1720*/  UISETP.NE.AND UP2, UPT, UR26, 0x1, UPT ;  /* 0x000000011a00788c */ /* 0x000fe4000bf45270 */
[----:B------:R-:W-:Y:S02]  /*1730*/  UISETP.NE.AND UP0, UPT, UR21, 0x2, UPT ;  /* 0x000000021500788c */ /* 0x000fe4000bf05270 */
[----:B------:R-:W-:Y:S02]  /*1740*/  ULOP3.LUT UR28, UR28, 0x800, URZ, 0xc0, !UPT ;  /* 0x000008001c1c7892 */ /* 0x000fe4000f8ec0ff */
[----:B------:R-:W-:-:S03]  /*1750*/  USHF.L.U32 UR24, UR27, UR24, URZ ;  /* 0x000000181b187299 */ /* 0x000fc600080006ff */
[----:B------:R-:W-:Y:S09]  /*1760*/  BRA.U UP2, `(.L_x_20) ;  /* 0x0000000102407547 */ /* 0x000ff2000b800000 */
[----:B------:R-:W2:Y:S01]  /*1770*/  LDCU.128 UR8, c[0x0][0xb10] ;  /* 0x00016200ff0877ac */ /* 0x000ea20008000c00 */
[----:B------:R-:W3:Y:S01]  /*1780*/  LDCU UR12, c[0x0][0xb0c] ;  /* 0x00016180ff0c77ac */ /* 0x000ee20008000800 */
[----:B------:R-:W4:Y:S01]  /*1790*/  LDCU UR13, c[0x0][0xb20] ;  /* 0x00016400ff0d77ac */ /* 0x000f220008000800 */
[----:B--2---:R-:W-:Y:S02]  /*17a0*/  UIMAD.WIDE.U32 UR4, UR20, UR8, URZ ;  /* 0x00000008140472a5 */ /* 0x004fe4000f8e00ff */
[----:B------:R-:W-:Y:S02]  /*17b0*/  UIMAD.WIDE.U32 UR6, UR32, UR11, URZ ;  /* 0x0000000b200672a5 */ /* 0x000fe4000f8e00ff */
[----:B---3--:R-:W-:Y:S02]  /*17c0*/  UISETP.NE.AND UP2, UPT, UR12, 0x1, UPT ;  /* 0x000000010c00788c */ /* 0x008fe4000bf45270 */
[----:B------:R-:W-:-:S03]  /*17d0*/  USHF.R.U32.HI UR5, URZ, UR9, UR5 ;  /* 0x00000009ff057299 */ /* 0x000fc60008011605 */
[----:B------:R-:W-:Y:S01]  /*17e0*/  UMOV UR4, UR7 ;  /* 0x0000000700047c82 */ /* 0x000fe20008000000 */
[----:B------:R-:W-:Y:S02]  /*17f0*/  USEL UR5, UR20, UR5, !UP2 ;  /* 0x0000000514057287 */ /* 0x000fe4000d000000 */
[----:B------:R-:W-:Y:S02]  /*1800*/  UISETP.NE.AND UP2, UPT, UR10, 0x1, UPT ;  /* 0x000000010a00788c */ /* 0x000fe4000bf45270 */
[----:B----4-:R-:W-:-:S04]  /*1810*/  USHF.R.U32.HI UR4, URZ, UR13, UR4 ;  /* 0x0000000dff047299 */ /* 0x010fc80008011604 */
[----:B------:R-:W-:-:S04]  /*1820*/  USEL UR4, UR32, UR4, !UP2 ;  /* 0x0000000420047287 */ /* 0x000fc8000d000000 */
[----:B------:R-:W-:Y:S02]  /*1830*/  UIADD3 UR6, UPT, UPT, -UR4, UR5, URZ ;  /* 0x0000000504067290 */ /* 0x000fe4000fffe1ff */
[----:B------:R-:W-:Y:S02]  /*1840*/  UIADD3 UR4, UPT, UPT, UR4, -UR5, URZ ;  /* 0x8000000504047290 */ /* 0x000fe4000fffe0ff */
[----:B------:R-:W-:Y:S02]  /*1850*/  UIMAD UR32, UR6, UR10, UR32 ;  /* 0x0000000a062072a4 */ /* 0x000fe4000f8e0220 */
[----:B------:R-:W-:-:S12]  /*1860*/  UIMAD UR20, UR4, UR12, UR20 ;  /* 0x0000000c041472a4 */ /* 0x000fd8000f8e0214 */
.L_x_20:
[----:B------:R-:W-:Y:S05]  /*1870*/  BRA.U !UP6, `(.L_x_21) ;  /* 0x000000010e0c7547 */ /* 0x000fea000b800000 */
[----:B------:R-:W-:Y:S01]  /*1880*/  UCGABAR_WAIT ;  /* 0x0000000000007dc7 */ /* 0x000fe20008000000 */
[----:B------:R-:W-:Y:S01]  /*1890*/  CCTL.IVALL ;  /* 0x00000000ff00798f */ /* 0x000fe20002000000 */
[----:B------:R-:W-:Y:S05]  /*18a0*/  BRA `(.L_x_22) ;  /* 0x0000000000047947 */ /* 0x000fea0003800000 */
.L_x_21:
[----:B------:R-:W-:Y:S06]  /*18b0*/  BAR.SYNC.DEFER_BLOCKING 0x0 ;  /* 0x0000000000007b1d */ /* 0x000fec0000010000 */
.L_x_22:
[----:B------:R-:W-:Y:S05]  /*18c0*/  BRA.U UP0, `(.L_x_23) ;  /* 0x0000001900847547 */ /* 0x000fea000b800000 */
[----:B------:R-:W2:Y:S01]  /*18d0*/  LDCU UR6, c[0x0][0x38c] ;  /* 0x00007180ff0677ac */ /* 0x000ea20008000800 */
[----:B------:R-:W-:Y:S01]  /*18e0*/  PLOP3.LUT P1, PT, PT, PT, UP4, 0x80, 0x8 ;  /* 0x000000000008781c */ /* 0x000fe20003f2f048 */
[----:B------:R-:W-:Y:S01]  /*18f0*/  IMAD.MOV.U32 R12, RZ, RZ, 0x1 ;  /* 0x00000001ff0c7424 */ /* 0x000fe200078e00ff */
[----:B------:R-:W-:Y:S01]  /*1900*/  ISETP.NE.AND P2, PT, R0, RZ, P3 ;  /* 0x000000ff0000720c */ /* 0x000fe20001f45270 */
[----:B------:R-:W-:Y:S01]  /*1910*/  USHF.L.U32 UR7, UR23, 0x6, URZ ;  /* 0x0000000617077899 */ /* 0x000fe200080006ff */
[----:B------:R-:W-:Y:S01]  /*1920*/  PLOP3.LUT P1, PT, P1, PT, PT, 0x8, 0x80 ;  /* 0x000000000080781c */ /* 0x000fe20000f2e170 */
[----:B------:R-:W-:Y:S01]  /*1930*/  UMOV UR13, 0x400 ;  /* 0x00000400000d7882 */ /* 0x000fe20000000000 */
[----:B------:R-:W-:Y:S01]  /*1940*/  UISETP.NE.AND UP1, UPT, UR21, URZ, UPT ;  /* 0x000000ff1500728c */ /* 0x000fe2000bf25270 */
[----:B------:R-:W-:Y:S01]  /*1950*/  CS2R R10, SRZ ;  /* 0x00000000000a7805 */ /* 0x000fe2000001ff00 */
[----:B------:R-:W-:Y:S01]  /*1960*/  ULEA UR13, UR48, UR13, 0x18 ;  /* 0x0000000d300d7291 */ /* 0x000fe2000f8ec0ff */
[----:B------:R-:W-:Y:S01]  /*1970*/  IMAD.MOV.U32 R9, RZ, RZ, RZ ;  /* 0x000000ffff097224 */ /* 0x000fe200078e00ff */
[----:B------:R-:W3:Y:S01]  /*1980*/  LDCU UR39, c[0x0][0x370] ;  /* 0x00006e00ff2777ac */ /* 0x000ee20008000800 */
[----:B------:R-:W-:Y:S01]  /*1990*/  IMAD.MOV.U32 R8, RZ, RZ, 0x1 ;  /* 0x00000001ff087424 */ /* 0x000fe200078e00ff */
[----:B------:R-:W4:Y:S01]  /*19a0*/  LDCU.64 UR26, c[0x0][0x348] ;  /* 0x00006900ff1a77ac */ /* 0x000f220008000a00 */
[----:B--2---:R-:W-:-:S02]  /*19b0*/  UIADD3 UR5, UPT, UPT, UR6, 0x3f, URZ ;  /* 0x0000003f06057890 */ /* 0x004fc4000fffe0ff */
[----:B------:R-:W-:Y:S02]  /*19c0*/  UIADD3 UR46, UPT, UPT, UR6, 0x7e, URZ ;  /* 0x0000007e062e7890 */ /* 0x000fe4000fffe0ff */
[----:B------:R-:W-:Y:S02]  /*19d0*/  USHF.R.S32.HI UR4, URZ, 0x1f, UR5 ;  /* 0x0000001fff047899 */ /* 0x000fe40008011405 */
[----:B------:R-:W-:Y:S02]  /*19e0*/  USHF.L.U32 UR47, UR23, 0x7, URZ ;  /* 0x00000007172f7899 */ /* 0x000fe400080006ff */
[----:B------:R-:W-:Y:S02]  /*19f0*/  ULEA.HI UR4, UR4, UR5, URZ, 0x6 ;  /* 0x0000000504047291 */ /* 0x000fe4000f8f30ff */
[----:B------:R-:W-:Y:S02]  /*1a00*/  UIADD3 UR5, UPT, UPT, UR6, -0x1, URZ ;  /* 0xffffffff06057890 */ /* 0x000fe4000fffe0ff */
[----:B------:R-:W-:-:S02]  /*1a10*/  USHF.R.S32.HI UR41, URZ, 0x6, UR4 ;  /* 0x00000006ff297899 */ /* 0x000fc40008011404 */
[----:B------:R-:W-:Y:S02]  /*1a20*/  UISETP.GE.U32.AND UP2, UPT, UR5, -0x7f, UPT ;  /* 0xffffff810500788c */ /* 0x000fe4000bf46070 */
[----:B------:R-:W-:Y:S02]  /*1a30*/  UISETP.LT.U32.AND UP0, UPT, UR41, 0x10, UPT ;  /* 0x000000102900788c */ /* 0x000fe4000bf01070 */
[----:B------:R-:W-:Y:S02]  /*1a40*/  ULOP3.LUT UR5, UR7, 0x40, URZ, 0xc0, !UPT ;  /* 0x0000004007057892 */ /* 0x000fe4000f8ec0ff */
[----:B------:R-:W-:Y:S01]  /*1a50*/  USEL UR40, UR41, 0x10, UP0 ;  /* 0x0000001029287887 */ /* 0x000fe20008000000 */
[----:B------:R-:W2:Y:S03]  /*1a60*/  LDCU UR38, c[0x0][0x374] ;  /* 0x00006e80ff2677ac */ /* 0x000ea60008000800 */
[----:B------:R-:W-:-:S02]  /*1a70*/  UIADD3 UR4, UPT, UPT, UR40, -0x1, URZ ;  /* 0xffffffff28047890 */ /* 0x000fc4000fffe0ff */
[----:B------:R-:W-:Y:S02]  /*1a80*/  @UP2 UIADD3 UR4, UPT, UPT, UR40, URZ, URZ ;  /* 0x000000ff28042290 */ /* 0x000fe4000fffe0ff */
[----:B------:R-:W-:Y:S02]  /*1a90*/  USEL UR21, UR37, 0x2, UP1 ;  /* 0x0000000225157887 */ /* 0x000fe40008800000 */
[----:B------:R-:W-:Y:S02]  /*1aa0*/  UIADD3 UR30, UPT, UPT, UR13, 0x28400, UR28 ;  /* 0x000284000d1e7890 */ /* 0x000fe4000fffe01c */
[----:B------:R-:W-:Y:S02]  /*1ab0*/  ULEA.HI UR44, UR28, UR5, URZ, 0x1a ;  /* 0x000000051c2c7291 */ /* 0x000fe4000f8fd0ff */
[----:B------:R-:W-:Y:S02]  /*1ac0*/  UIADD3 UR45, UPT, UPT, UR41, -UR40, URZ ;  /* 0x80000028292d7290 */ /* 0x000fe4000fffe0ff */
[----:B------:R-:W-:-:S02]  /*1ad0*/  UIADD3 UR29, UPT, UPT, UR4, 0x1, URZ ;  /* 0x00000001041d7890 */ /* 0x000fc4000fffe0ff */
[----:B------:R-:W-:Y:S01]  /*1ae0*/  UIADD3 UR43, UPT, UPT, -UR4, URZ, URZ ;  /* 0x000000ff042b7290 */ /* 0x000fe2000fffe1ff */
[----:B--234-:R-:W-:-:S11]  /*1af0*/  UMOV UR6, URZ ;  /* 0x000000ff00067c82 */ /* 0x01cfd60008000000 */
.L_x_43:
[----:B------:R-:W-:-:S09]  /*1b00*/  UISETP.NE.AND UP0, UPT, UR48, URZ, UPT ;  /* 0x000000ff3000728c */ /* 0x000fd2000bf05270 */
[----:B-1----:R-:W-:Y:S05]  /*1b10*/  BRA.U UP0, `(.L_x_24) ;  /* 0x0000000100287547 */ /* 0x002fea000b800000 */
[----:B------:R-:W-:Y:S02]  /*1b20*/  LEA R0, R9, UR13, 0x3 ;  /* 0x0000000d09007c11 */ /* 0x000fe4000f8e18ff */
[----:B------:R-:W-:-:S04]  /*1b30*/  SHF.L.U32 R3, R8, 0x1f, RZ ;  /* 0x0000001f08037819 */ /* 0x000fc800000006ff */
[----:B------:R-:W2:Y:S02]  /*1b40*/  SYNCS.PHASECHK.TRANS64.TRYWAIT P0, [R0+URZ+0x1a0], R3 ;  /* 0x0001a003000075a7 */ /* 0x000ea400080011ff */
[----:B--2---:R-:W-:Y:S05]  /*1b50*/  @!P0 BRA `(.L_x_25) ;  /* 0x0000007800c88947 */ /* 0x004fea0003800000 */
.L_x_137:
[----:B------:R3:W-:Y:S01]  /*1b60*/  SYNCS.ARRIVE.TRANS64.A1T0 RZ, [R0+URZ+0x190], RZ ;  /* 0x000190ff00ff79a7 */ /* 0x0007e200081000ff */
[----:B------:R-:W-:-:S05]  /*1b70*/  VIADD R9, R9, 0x1 ;  /* 0x0000000109097836 */ /* 0x000fca0000000000 */
[----:B------:R-:W-:-:S04]  /*1b80*/  ISETP.NE.AND P0, PT, R9, 0x2, PT ;  /* 0x000000020900780c */ /* 0x000fc80003f05270 */
[----:B--2---:R-:W-:Y:S02]  /*1b90*/  SEL R3, RZ, 0x1, P0 ;  /* 0x00000001ff037807 */ /* 0x004fe40000000000 */
[----:B------:R-:W-:Y:S02]  /*1ba0*/  SEL R9, R9, RZ, P0 ;  /* 0x000000ff09097207 */ /* 0x000fe40000000000 */
[----:B------:R-:W-:-:S07]  /*1bb0*/  LOP3.LUT R8, R8, R3, RZ, 0x3c, !PT ;  /* 0x0000000308087212 */ /* 0x000fce00078e3cff */
.L_x_24:
[----:B------:R-:W-:Y:S01]  /*1bc0*/  ULEA UR4, UR6, UR13, 0x3 ;  /* 0x0000000d06047291 */ /* 0x000fe2000f8e18ff */
[----:B---3--:R-:W-:Y:S01]  /*1bd0*/  SHF.L.U32 R0, R12, 0x1f, RZ ;  /* 0x0000001f0c007819 */ /* 0x008fe200000006ff */
[----:B------:R-:W-:Y:S02]  /*1be0*/  UISETP.GE.U32.AND UP0, UPT, UR46, 0x7f, UPT ;  /* 0x0000007f2e00788c */ /* 0x000fe4000bf06070 */
[----:B------:R-:W-:Y:S01]  /*1bf0*/  ULEA UR19, UR32, UR44, 0x7 ;  /* 0x0000002c20137291 */ /* 0x000fe2000f8e38ff */
[----:B------:R-:W-:-:S04]  /*1c00*/  UMOV UR7, URZ ;  /* 0x000000ff00077c82 */ /* 0x000fc80008000000 */
[----:B------:R2:W3:Y:S01]  /*1c10*/  SYNCS.PHASECHK.TRANS64.TRYWAIT P0, [UR4+0x80], R0 ;  /* 0x00008000ff0075a7 */ /* 0x0004e20008001104 */
[----:B------:R-:W-:-:S04]  /*1c20*/  ULEA.HI UR4, UR20, UR20, URZ, 0x1 ;  /* 0x0000001414047291 */ /* 0x000fc8000f8f08ff */
[----:B------:R-:W-:-:S04]  /*1c30*/  USHF.L.U32 UR4, UR4, 0x7, URZ ;  /* 0x0000000704047899 */ /* 0x000fc800080006ff */
[----:B------:R-:W-:-:S04]  /*1c40*/  ULOP3.LUT UR35, UR4, 0xffffff00, URZ, 0xc0, !UPT ;  /* 0xffffff0004237892 */ /* 0x000fc8000f8ec0ff */
[----:B------:R-:W-:Y:S01]  /*1c50*/  ULOP3.LUT UR35, UR35, 0x80, UR47, 0xf8, !UPT ;  /* 0x0000008023237892 */ /* 0x000fe2000f8ef82f */
[----:B------:R-:W-:Y:S11]  /*1c60*/  BRA.U !UP0, `(.L_x_26) ;  /* 0x0000000108c47547 */ /* 0x000ff6000b800000 */
[----:B------:R-:W-:Y:S01]  /*1c70*/  UMOV UR10, UR43 ;  /* 0x0000002b000a7c82 */ /* 0x000fe20008000000 */
[----:B------:R-:W-:Y:S01]  /*1c80*/  UMOV UR4, UR6 ;  /* 0x0000000600047c82 */ /* 0x000fe20008000000 */
[----:B------:R-:W-:-:S05]  /*1c90*/  UMOV UR34, URZ ;  /* 0x000000ff00227c82 */ /* 0x000fca0008000000 */
.L_x_32:
[----:B------:R-:W-:Y:S01]  /*1ca0*/  ULEA UR33, UR4, UR13, 0x3 ;  /* 0x0000000d04217291 */ /* 0x000fe2000f8e18ff */
[----:B------:R-:W-:Y:S01]  /*1cb0*/  @P3 MOV R2, 0x6000 ;  /* 0x0000600000023802 */ /* 0x000fe20000000f00 */
[----:B-1-34-:R-:W-:Y:S10]  /*1cc0*/  @P0 BRA `(.L_x_27) ;  /* 0x00000000000c0947 */ /* 0x01aff40003800000 */
[----:B------:R-:W-:-:S04]  /*1cd0*/  SHF.L.U32 R3, R12, 0x1f, RZ ;  /* 0x0000001f0c037819 */ /* 0x000fc800000006ff */
[----:B------:R-:W3:Y:S02]  /*1ce0*/  SYNCS.PHASECHK.TRANS64.TRYWAIT P0, [UR33+0x80], R3 ;  /* 0x00008003ff0075a7 */ /* 0x000ee40008001121 */
[----:B---3--:R-:W-:Y:S05]  /*1cf0*/  @!P0 BRA `(.L_x_28) ;  /* 0x0000007800748947 */ /* 0x008fea0003800000 */
.L_x_27:
[----:B------:R3:W-:Y:S01]  /*1d00*/  @P3 SYNCS.ARRIVE.TRANS64 RZ, [UR33], R2 ;  /* 0x00000002ffff39a7 */ /* 0x0007e20008000021 */
[----:B------:R-:W-:Y:S02]  /*1d10*/  ULOP3.LUT UR5, UR21, 0x2, URZ, 0xfc, !UPT ;  /* 0x0000000215057892 */ /* 0x000fe4000f8efcff */
[----:B------:R-:W-:Y:S02]  /*1d20*/  UIADD3 UR10, UPT, UPT, UR10, 0x1, URZ ;  /* 0x000000010a0a7890 */ /* 0x000fe4000fffe0ff */
[----:B------:R-:W-:Y:S02]  /*1d30*/  UISETP.NE.AND UP0, UPT, UR5, 0x2, UPT ;  /* 0x000000020500788c */ /* 0x000fe4000bf05270 */
[----:B------:R-:W-:-:S07]  /*1d40*/  UISETP.NE.AND UP2, UPT, UR10, 0x1, UPT ;  /* 0x000000010a00788c */ /* 0x000fce000bf45270 */
[----:B------:R-:W-:Y:S05]  /*1d50*/  BRA.U UP0, `(.L_x_29) ;  /* 0x0000000100047547 */ /* 0x000fea000b800000 */
[----:B-1----:R-:W-:Y:S05]  /*1d60*/  BPT.TRAP 0x1 ;  /* 0x000000040000795c */ /* 0x002fea0000300000 */
.L_x_29:
[----:B------:R-:W-:Y:S04]  /*1d70*/  BSSY.RECONVERGENT B0, `(.L_x_30) ;  /* 0x0000003000007945 */ /* 0x000fe80003800200 */
[----:B------:R-:W-:Y:S05]  /*1d80*/  @!P2 BRA `(.L_x_31) ;  /* 0x000000000004a947 */ /* 0x000fea0003800000 */
[----:B-1----:R-:W-:Y:S05]  /*1d90*/  BPT.TRAP 0x1 ;  /* 0x000000040000795c */ /* 0x002fea0000300000 */
.L_x_31:
[----:B-1----:R-:W-:Y:S05]  /*1da0*/  BSYNC.RECONVERGENT B0 ;  /* 0x0000000000007941 */ /* 0x002fea0003800200 */
.L_x_30:
[----:B------:R-:W-:Y:S02]  /*1db0*/  UIADD3 UR5, UPT, UPT, UR4, 0x1, URZ ;  /* 0x0000000104057890 */ /* 0x000fe4000fffe0ff */
[----:B------:R-:W-:Y:S02]  /*1dc0*/  ULEA UR32, UR4, UR13, 0xd ;  /* 0x0000000d04207291 */ /* 0x000fe4000f8e68ff */
[----:B------:R-:W-:Y:S02]  /*1dd0*/  UISETP.NE.AND UP0, UPT, UR5, 0x10, UPT ;  /* 0x000000100500788c */ /* 0x000fe4000bf05270 */
[----:B------:R-:W-:Y:S02]  /*1de0*/  UIADD3 UR8, UP1, UPT, UR26, 0x80, URZ ;  /* 0x000000801a087890 */ /* 0x000fe4000ff3e0ff */
[----:B------:R-:W-:Y:S02]  /*1df0*/  USEL UR7, URZ, 0x1, UP0 ;  /* 0x00000001ff077887 */ /* 0x000fe40008000000 */
[----:B------:R-:W-:-:S02]  /*1e00*/  USEL UR6, UR5, URZ, UP0 ;  /* 0x000000ff05067287 */ /* 0x000fc40008000000 */
[----:B------:R-:W-:Y:S02]  /*1e10*/  ULEA UR16, UR4, UR28, 0xc ;  /* 0x0000001c04107291 */ /* 0x000fe4000f8e60ff */
[----:B------:R-:W-:Y:S01]  /*1e20*/  ULEA UR5, UR6, UR13, 0x3 ;  /* 0x0000000d06057291 */ /* 0x000fe2000f8e18ff */
[----:B------:R-:W-:Y:S01]  /*1e30*/  LOP3.LUT R12, R12, UR7, RZ, 0x3c, !PT ;  /* 0x000000070c0c7c12 */ /* 0x000fe2000f8e3cff */
[----:B------:R-:W-:Y:S02]  /*1e40*/  UIADD3 UR4, UP0, UPT, UR26, 0x180, URZ ;  /* 0x000001801a047890 */ /* 0x000fe4000ff1e0ff */
[----:B------:R-:W-:Y:S01]  /*1e50*/  ULOP3.LUT UR33, UR33, 0xfefffff8, URZ, 0xc0, !UPT ;  /* 0xfefffff821217892 */ /* 0x000fe2000f8ec0ff */
[----:B--2---:R-:W-:Y:S01]  /*1e60*/  SHF.L.U32 R0, R12, 0x1f, RZ ;  /* 0x0000001f0c007819 */ /* 0x004fe200000006ff */
[----:B------:R-:W-:Y:S02]  /*1e70*/  UIADD3.X UR9, UPT, UPT, URZ, UR27, URZ, UP1, !UPT ;  /* 0x0000001bff097290 */ /* 0x000fe40008ffe4ff */
[----:B------:R-:W-:Y:S01]  /*1e80*/  UIADD3 UR32, UPT, UPT, UR32, 0x8400, URZ ;  /* 0x0000840020207890 */ /* 0x000fe2000fffe0ff */
[----:B------:R4:W1:Y:S01]  /*1e90*/  SYNCS.PHASECHK.TRANS64.TRYWAIT P0, [UR5+0x80], R0 ;  /* 0x00008000ff0075a7 */ /* 0x0008620008001105 */
[----:B------:R-:W-:-:S02]  /*1ea0*/  UIADD3 UR16, UPT, UPT, UR13, 0x28400, UR16 ;  /* 0x000284000d107890 */ /* 0x000fc4000fffe010 */
[----:B------:R-:W-:Y:S02]  /*1eb0*/  UIADD3.X UR5, UPT, UPT, URZ, UR27, URZ, UP0, !UPT ;  /* 0x0000001bff057290 */ /* 0x000fe400087fe4ff */
[----:B------:R-:W-:Y:S01]  /*1ec0*/  UPRMT UR7, URZ, 0x5410, UR24 ;  /* 0x00005410ff077896 */ /* 0x000fe20008000018 */
[----:B------:R-:W-:Y:S01]  /*1ed0*/  UMOV UR14, 0x0 ;  /* 0x00000000000e7882 */ /* 0x000fe20000000000 */
[----:B------:R-:W-:Y:S01]  /*1ee0*/  UMOV UR15, 0x10000000 ;  /* 0x10000000000f7882 */ /* 0x000fe20000000000 */
[----:B------:R-:W-:Y:S01]  /*1ef0*/  UMOV UR18, UR34 ;  /* 0x0000002200127c82 */ /* 0x000fe20008000000 */
[----:B------:R-:W-:Y:S01]  /*1f00*/  UMOV UR20, UR36 ;  /* 0x0000002400147c82 */ /* 0x000fe20008000000 */
[----:B------:R-:W-:Y:S01]  /*1f10*/  UMOV UR17, UR33 ;  /* 0x0000002100117c82 */ /* 0x000fe20008000000 */
[----:B------:R2:W-:Y:S03]  /*1f20*/  UTMALDG.3D.2CTA [UR32], [UR8], desc[UR14] ;  /* 0x00000e20080075b4 */ /* 0x0005e60008211000 */
[----:B------:R3:W-:Y:S01]  /*1f30*/  UTMALDG.3D.MULTICAST.2CTA [UR16], [UR4], UR7, desc[UR14] ;  /* 0x00000e10040073b4 */ /* 0x0007e20008211807 */
[----:B--2---:R-:W-:Y:S01]  /*1f40*/  UIADD3 UR34, UPT, UPT, UR34, 0x40, URZ ;  /* 0x0000004022227890 */ /* 0x004fe2000fffe0ff */
[----:B---3--:R-:W-:Y:S01]  /*1f50*/  UMOV UR7, UR29 ;  /* 0x0000001d00077c82 */ /* 0x008fe20008000000 */
[----:B------:R-:W-:Y:S01]  /*1f60*/  UMOV UR4, UR6 ;  /* 0x0000000600047c82 */ /* 0x000fe20008000000 */
[----:B------:R-:W-:Y:S09]  /*1f70*/  BRA.U UP2, `(.L_x_32) ;  /* 0xfffffffd02487547 */ /* 0x000ff2000b83ffff */
.L_x_26:
[----:B------:R-:W-:Y:S01]  /*1f80*/  ULEA UR4, UR6, UR13, 0x3 ;  /* 0x0000000d06047291 */ /* 0x000fe2000f8e18ff */
[----:B--2-4-:R-:W-:Y:S01]  /*1f90*/  SHF.L.U32 R0, R12, 0x1f, RZ ;  /* 0x0000001f0c007819 */ /* 0x014fe200000006ff */
[----:B------:R-:W-:Y:S01]  /*1fa0*/  @!P1 SYNCS.ARRIVE.TRANS64.A1T0 RZ, [UR13+0x128], RZ ;  /* 0x000128ffffff99a7 */ /* 0x000fe2000810000d */
[----:B------:R-:W-:-:S06]  /*1fb0*/  UISETP.GT.AND UP0, UPT, UR41, UR40, UPT ;  /* 0x000000282900728c */ /* 0x000fcc000bf04270 */
[----:B-1-3--:R1:W2:Y:S03]  /*1fc0*/  SYNCS.PHASECHK.TRANS64.TRYWAIT P0, [UR4+0x80], R0 ;  /* 0x00008000ff0075a7 */ /* 0x00a2a60008001104 */
[----:B------:R-:W-:Y:S05]  /*1fd0*/  BRA.U !UP0, `(.L_x_33) ;  /* 0x0000000108c07547 */ /* 0x000fea000b800000 */
[----:B------:R-:W-:Y:S01]  /*1fe0*/  UIADD3 UR25, UPT, UPT, UR45, UR7, URZ ;  /* 0x000000072d197290 */ /* 0x000fe2000fffe0ff */
[----:B------:R-:W-:-:S11]  /*1ff0*/  UMOV UR4, UR6 ;  /* 0x0000000600047c82 */ /* 0x000fd60008000000 */
.L_x_39:
[----:B------:R-:W-:Y:S01]  /*2000*/  ULEA UR9, UR4, UR13, 0x3 ;  /* 0x0000000d04097291 */ /* 0x000fe2000f8e18ff */
[----:B--2---:R-:W-:Y:S01]  /*2010*/  @P3 MOV R2, 0x6000 ;  /* 0x0000600000023802 */ /* 0x004fe20000000f00 */
[----:B--234-:R-:W-:Y:S10]  /*2020*/  @P0 BRA `(.L_x_34) ;  /* 0x00000000000c0947 */ /* 0x01cff40003800000 */
[----:B------:R-:W-:-:S04]  /*2030*/  SHF.L.U32 R3, R12, 0x1f, RZ ;  /* 0x0000001f0c037819 */ /* 0x000fc800000006ff */
[----:B------:R-:W2:Y:S02]  /*2040*/  SYNCS.PHASECHK.TRANS64.TRYWAIT P0, [UR9+0x80], R3 ;  /* 0x00008003ff0075a7 */ /* 0x000ea40008001109 */
[----:B--2---:R-:W-:Y:S05]  /*2050*/  @!P0 BRA `(.L_x_35) ;  /* 0x0000007400b48947 */ /* 0x004fea0003800000 */
.L_x_34:
[----:B------:R2:W-:Y:S01]  /*2060*/  @P3 SYNCS.ARRIVE.TRANS64 RZ, [UR9], R2 ;  /* 0x00000002ffff39a7 */ /* 0x0005e20008000009 */
[----:B------:R-:W-:-:S04]  /*2070*/  ULOP3.LUT UR5, UR21, 0x2, URZ, 0xfc, !UPT ;  /* 0x0000000215057892 */ /* 0x000fc8000f8efcff */
[----:B------:R-:W-:-:S09]  /*2080*/  UISETP.NE.AND UP0, UPT, UR5, 0x2, UPT ;  /* 0x000000020500788c */ /* 0x000fd2000bf05270 */
[----:B------:R-:W-:Y:S05]  /*2090*/  BRA.U UP0, `(.L_x_36) ;  /* 0x0000000100047547 */ /* 0x000fea000b800000 */
[----:B------:R-:W-:Y:S05]  /*20a0*/  BPT.TRAP 0x1 ;  /* 0x000000040000795c */ /* 0x000fea0000300000 */
.L_x_36:
[----:B------:R-:W-:Y:S04]  /*20b0*/  BSSY.RECONVERGENT B0, `(.L_x_37) ;  /* 0x0000003000007945 */ /* 0x000fe80003800200 */
[----:B------:R-:W-:Y:S05]  /*20c0*/  @!P2 BRA `(.L_x_38) ;  /* 0x000000000004a947 */ /* 0x000fea0003800000 */
[----:B------:R-:W-:Y:S05]  /*20d0*/  BPT.TRAP 0x1 ;  /* 0x000000040000795c */ /* 0x000fea0000300000 */
.L_x_38:
[----:B------:R-:W-:Y:S05]  /*20e0*/  BSYNC.RECONVERGENT B0 ;  /* 0x0000000000007941 */ /* 0x000fea0003800200 */
.L_x_37:
[----:B------:R-:W-:Y:S02]  /*20f0*/  UIADD3 UR5, UPT, UPT, UR4, 0x1, URZ ;  /* 0x0000000104057890 */ /* 0x000fe4000fffe0ff */
[----:B------:R-:W-:Y:S02]  /*2100*/  USHF.L.U32 UR10, UR7, 0x6, URZ ;  /* 0x00000006070a7899 */ /* 0x000fe400080006ff */
[----:B------:R-:W-:Y:S02]  /*2110*/  UISETP.NE.AND UP0, UPT, UR5, 0x10, UPT ;  /* 0x000000100500788c */ /* 0x000fe4000bf05270 */
[----:B------:R-:W-:Y:S02]  /*2120*/  UIADD3 UR7, UPT, UPT, UR7, 0x1, URZ ;  /* 0x0000000107077890 */ /* 0x000fe4000fffe0ff */
[----:B------:R-:W-:Y:S02]  /*2130*/  USEL UR8, URZ, 0x1, UP0 ;  /* 0x00000001ff087887 */ /* 0x000fe40008000000 */
[----:B------:R-:W-:-:S02]  /*2140*/  USEL UR6, UR5, URZ, UP0 ;  /* 0x000000ff05067287 */ /* 0x000fc40008000000 */
[----:B------:R-:W-:Y:S02]  /*2150*/  UIADD3 UR22, UP0, UPT, UR26, 0x180, URZ ;  /* 0x000001801a167890 */ /* 0x000fe4000ff1e0ff */
[----:B------:R-:W-:Y:S01]  /*2160*/  LOP3.LUT R12, R12, UR8, RZ, 0x3c, !PT ;  /* 0x000000080c0c7c12 */ /* 0x000fe2000f8e3cff */
[----:B------:R-:W-:Y:S02]  /*2170*/  ULEA UR8, UR4, UR13, 0xd ;  /* 0x0000000d04087291 */ /* 0x000fe4000f8e68ff */
[----:B------:R-:W-:Y:S01]  /*2180*/  UIADD3 UR14, UP1, UPT, UR26, 0x80, URZ ;  /* 0x000000801a0e7890 */ /* 0x000fe2000ff3e0ff */
[----:B-1----:R-:W-:Y:S01]  /*2190*/  SHF.L.U32 R0, R12, 0x1f, RZ ;  /* 0x0000001f0c007819 */ /* 0x002fe200000006ff */
[----:B------:R-:W-:Y:S02]  /*21a0*/  UIADD3.X UR23, UPT, UPT, URZ, UR27, URZ, UP0, !UPT ;  /* 0x0000001bff177290 */ /* 0x000fe400087fe4ff */
[----:B------:R-:W-:Y:S02]  /*21b0*/  UISETP.NE.AND UP0, UPT, UR7, UR25, UPT ;  /* 0x000000190700728c */ /* 0x000fe4000bf05270 */
[----:B------:R-:W-:-:S02]  /*21c0*/  ULEA UR5, UR6, UR13, 0x3 ;  /* 0x0000000d06057291 */ /* 0x000fc4000f8e18ff */
[----:B------:R-:W-:Y:S02]  /*21d0*/  ULOP3.LUT UR9, UR9, 0xfefffff8, URZ, 0xc0, !UPT ;  /* 0xfefffff809097892 */ /* 0x000fe4000f8ec0ff */
[----:B------:R-:W-:Y:S02]  /*21e0*/  ULEA UR16, UR4, UR30, 0xc ;  /* 0x0000001e04107291 */ /* 0x000fe4000f8e60ff */
[----:B------:R-:W-:Y:S02]  /*21f0*/  UIADD3 UR8, UPT, UPT, UR8, 0x8400, URZ ;  /* 0x0000840008087890 */ /* 0x000fe4000fffe0ff */
[----:B------:R-:W-:Y:S01]  /*2200*/  UIADD3.X UR15, UPT, UPT, URZ, UR27, URZ, UP1, !UPT ;  /* 0x0000001bff0f7290 */ /* 0x000fe20008ffe4ff */
[----:B------:R3:W4:Y:S01]  /*2210*/  SYNCS.PHASECHK.TRANS64.TRYWAIT P0, [UR5+0x80], R0 ;  /* 0x00008000ff0075a7 */ /* 0x0007220008001105 */
[----:B------:R-:W-:Y:S01]  /*2220*/  UPRMT UR4, URZ, 0x5410, UR24 ;  /* 0x00005410ff047896 */ /* 0x000fe20008000018 */
[----:B------:R-:W-:Y:S01]  /*2230*/  UMOV UR32, 0x0 ;  /* 0x0000000000207882 */ /* 0x000fe20000000000 */
[----:B------:R-:W-:Y:S01]  /*2240*/  UMOV UR33, 0x10000000 ;  /* 0x1000000000217882 */ /* 0x000fe20000000000 */
[----:B------:R-:W-:Y:S01]  /*2250*/  UMOV UR11, UR35 ;  /* 0x00000023000b7c82 */ /* 0x000fe20008000000 */
[----:B------:R-:W-:Y:S01]  /*2260*/  UMOV UR12, UR36 ;  /* 0x00000024000c7c82 */ /* 0x000fe20008000000 */
[----:B------:R-:W-:Y:S01]  /*2270*/  UMOV UR20, UR36 ;  /* 0x0000002400147c82 */ /* 0x000fe20008000000 */
[----:B------:R-:W-:Y:S01]  /*2280*/  UMOV UR17, UR9 ;  /* 0x0000000900117c82 */ /* 0x000fe20008000000 */
[----:B------:R-:W-:Y:S01]  /*2290*/  UMOV UR18, UR10 ;  /* 0x0000000a00127c82 */ /* 0x000fe20008000000 */
[----:B------:R-:W-:Y:S01]  /*22a0*/  UTMALDG.3D.2CTA [UR8], [UR14], desc[UR32] ;  /* 0x000020080e0075b4 */ /* 0x000fe20008211000 */
[----:B------:R1:W-:Y:S02]  /*22b0*/  UTMALDG.3D.MULTICAST.2CTA [UR16], [UR22], UR4, desc[UR32] ;  /* 0x00002010160073b4 */ /* 0x0003e40008211804 */
[----:B-1----:R-:W-:Y:S01]  /*22c0*/  UMOV UR4, UR6 ;  /* 0x0000000600047c82 */ /* 0x002fe20008000000 */
[----:B------:R-:W-:Y:S05]  /*22d0*/  BRA.U UP0, `(.L_x_39) ;  /* 0xfffffffd00487547 */ /* 0x000fea000b83ffff */
.L_x_33:
[C---:B------:R-:W-:Y:S01]  /*22e0*/  LEA R3, R11.reuse, UR13, 0x3 ;  /* 0x0000000d0b037c11 */ /* 0x040fe2000f8e18ff */
[----:B------:R-:W-:Y:S01]  /*22f0*/  NOP ;  /* 0x0000000000007918 */ /* 0x000fe20000000000 */
[----:B-1-3--:R-:W-:Y:S02]  /*2300*/  SHF.L.U32 R0, R10, 0x1f, RZ ;  /* 0x0000001f0a007819 */ /* 0x00afe400000006ff */
[----:B------:R-:W-:Y:S02]  /*2310*/  LEA R5, R11, UR13, 0x4 ;  /* 0x0000000d0b057c11 */ /* 0x000fe4000f8e20ff */
[----:B--2-4-:R-:W1:Y:S02]  /*2320*/  SYNCS.PHASECHK.TRANS64.TRYWAIT P0, [R3+URZ+0x130], R0 ;  /* 0x00013000030075a7 */ /* 0x014e6400080011ff */
[----:B-1----:R-:W-:Y:S05]  /*2330*/  @!P0 BRA `(.L_x_40) ;  /* 0x0000007400148947 */ /* 0x002fea0003800000 */
.L_x_140:
[----:B------:R-:W2:Y:S01]  /*2340*/  LDS.128 R4, [R5+0x1c0] ;  /* 0x0001c00005047984 */ /* 0x000ea20000000c00 */
[----:B------:R-:W-:Y:S01]  /*2350*/  UISETP.GE.AND UP0, UPT, UR42, 0x1, UPT ;  /* 0x000000012a00788c */ /* 0x000fe2000bf06270 */
[----:B------:R-:W-:Y:S01]  /*2360*/  @!PT LDS RZ, [RZ] ;  /* 0x00000000fffff984 */ /* 0x000fe20000000800 */
[----:B------:R-:W-:Y:S01]  /*2370*/  @!PT LDS RZ, [RZ] ;  /* 0x00000000fffff984 */ /* 0x000fe20000000800 */
[----:B------:R-:W-:Y:S01]  /*2380*/  @!PT LDS RZ, [RZ] ;  /* 0x00000000fffff984 */ /* 0x000fe20000000800 */
[----:B------:R-:W-:Y:S01]  /*2390*/  @!PT LDS RZ, [RZ] ;  /* 0x00000000fffff984 */ /* 0x000fe20000000800 */
[----:B------:R3:W-:Y:S06]  /*23a0*/  MEMBAR.ALL.CTA ;  /* 0x0000000000007992 */ /* 0x0007ec0000008000 */
[----:B---3--:R-:W3:Y:S01]  /*23b0*/  FENCE.VIEW.ASYNC.S ;  /* 0x00000000000073c6 */ /* 0x008ee20000000000 */
[----:B--2---:R-:W-:-:S13]  /*23c0*/  LOP3.LUT P0, RZ, R6, 0x1, RZ, 0xc0, !PT ;  /* 0x0000000106ff7812 */ /* 0x004fda000780c0ff */
[----:B---3--:R-:W-:Y:S01]  /*23d0*/  VOTEU.ANY UP1, P0 ;  /* 0x0000000000ff7886 */ /* 0x008fe20000020100 */
[----:B------:R-:W-:-:S13]  /*23e0*/  PLOP3.LUT P0, PT, PT, PT, UP1, 0x80, 0x8 ;  /* 0x000000000008781c */ /* 0x000fda0003f0f018 */
[----:B-1----:R-:W-:Y:S02]  /*23f0*/  @P0 LOP3.LUT R0, R5, 0xffff, RZ, 0xc0, !PT ;  /* 0x0000ffff05000812 */ /* 0x002fe400078ec0ff */
[----:B------:R-:W-:Y:S02]  /*2400*/  @P0 MOV R2, R4 ;  /* 0x0000000400020202 */ /* 0x000fe40000000f00 */
[----:B------:R-:W-:Y:S01]  /*2410*/  @P0 R2UR UR5, R0 ;  /* 0x00000000000502ca */ /* 0x000fe200000e0000 */
[----:B------:R-:W-:Y:S01]  /*2420*/  VIADD R0, R3, 0x140 ;  /* 0x0000014003007836 */ /* 0x000fe20000000000 */
[----:B------:R-:W-:Y:S02]  /*2430*/  @P0 SHF.R.U32.HI R4, RZ, 0x10, R5 ;  /* 0x00000010ff040819 */ /* 0x000fe40000011605 */
[----:B------:R-:W-:Y:S02]  /*2440*/  @P0 R2UR UR7, R2 ;  /* 0x00000000020702ca */ /* 0x000fe400000e0000 */
[----:B------:R-:W-:-:S02]  /*2450*/  PRMT R0, RZ, 0x654, R0 ;  /* 0x00000654ff007816 */ /* 0x000fc40000000000 */
[----:B------:R-:W-:Y:S02]  /*2460*/  @P0 R2UR UR4, R4 ;  /* 0x00000000040402ca */ /* 0x000fe400000e0000 */
[----:B------:R1:W-:Y:S03]  /*2470*/  SYNCS.ARRIVE.TRANS64.RED.A1T0 RZ, [R0+URZ], RZ ;  /* 0x000000ff00ff79a7 */ /* 0x0003e600081004ff */
[----:B------:R-:W-:-:S04]  /*2480*/  @UP1 UMOV UR31, UR5 ;  /* 0x00000005001f1c82 */ /* 0x000fc80008000000 */
[----:B------:R-:W-:-:S04]  /*2490*/  @UP1 UMOV UR37, UR7 ;  /* 0x0000000700251c82 */ /* 0x000fc80008000000 */
[----:B------:R-:W-:Y:S01]  /*24a0*/  @UP1 UMOV UR36, UR4 ;  /* 0x0000000400241c82 */ /* 0x000fe20008000000 */
[----:B------:R-:W-:Y:S05]  /*24b0*/  BRA.U !UP0, `(.L_x_41) ;  /* 0x0000000108d47547 */ /* 0x000fea000b800000 */
[----:B------:R-:W2:Y:S01]  /*24c0*/  LDCU.128 UR16, c[0x0][0xb10] ;  /* 0x00016200ff1077ac */ /* 0x000ea20008000c00 */
[----:B------:R-:W3:Y:S01]  /*24d0*/  LDCU UR12, c[0x0][0xb20] ;  /* 0x00016400ff0c77ac */ /* 0x000ee20008000800 */
[----:B------:R-:W4:Y:S01]  /*24e0*/  LDCU UR20, c[0x0][0xb0c] ;  /* 0x00016180ff1477ac */ /* 0x000f220008000800 */
[----:B------:R-:W1:Y:S01]  /*24f0*/  LDCU.64 UR8, c[0x0][0xb28] ;  /* 0x00016500ff0877ac */ /* 0x000e620008000a00 */
[----:B------:R-:W-:Y:S02]  /*2500*/  UISETP.NE.AND UP3, UPT, UR42, 0x1, UPT ;  /* 0x000000012a00788c */ /* 0x000fe4000bf65270 */
[----:B--2---:R-:W-:Y:S02]  /*2510*/  UIMAD.WIDE.U32 UR10, UR38, UR19, URZ ;  /* 0x00000013260a72a5 */ /* 0x004fe4000f8e00ff */
[----:B------:R-:W-:Y:S02]  /*2520*/  UIMAD.WIDE.U32 UR4, UR39, UR16, URZ ;  /* 0x00000010270472a5 */ /* 0x000fe4000f8e00ff */
[----:B------:R-:W-:-:S02]  /*2530*/  UISETP.NE.AND UP0, UPT, UR18, 0x1, UPT ;  /* 0x000000011200788c */ /* 0x000fc4000bf05270 */
[----:B------:R-:W-:Y:S01]  /*2540*/  UIMAD.WIDE.U32 UR22, UR31, UR19, URZ ;  /* 0x000000131f1672a5 */ /* 0x000fe2000f8e00ff */
[----:B------:R-:W-:Y:S02]  /*2550*/  UMOV UR10, UR11 ;  /* 0x0000000b000a7c82 */ /* 0x000fe40008000000 */
[----:B------:R-:W-:Y:S01]  /*2560*/  UMOV UR4, UR5 ;  /* 0x0000000500047c82 */ /* 0x000fe20008000000 */
[----:B---3--:R-:W-:Y:S02]  /*2570*/  USHF.R.U32.HI UR10, URZ, UR12, UR10 ;  /* 0x0000000cff0a7299 */ /* 0x008fe4000801160a */
[----:B----4-:R-:W-:Y:S02]  /*2580*/  UISETP.NE.AND UP2, UPT, UR20, 0x1, UPT ;  /* 0x000000011400788c */ /* 0x010fe4000bf45270 */
[----:B------:R-:W-:Y:S02]  /*2590*/  USHF.R.U32.HI UR4, URZ, UR17, UR4 ;  /* 0x00000011ff047299 */ /* 0x000fe40008011604 */
[----:B------:R-:W-:-:S02]  /*25a0*/  USEL UR5, UR38, UR10, !UP0 ;  /* 0x0000000a26057287 */ /* 0x000fc4000c000000 */
[----:B------:R-:W-:Y:S02]  /*25b0*/  USEL UR7, UR39, UR4, !UP2 ;  /* 0x0000000427077287 */ /* 0x000fe4000d000000 */
[----:B-1----:R-:W-:Y:S01]  /*25c0*/  UIMAD.WIDE.U32 UR10, UR5, UR8, URZ ;  /* 0x00000008050a72a5 */ /* 0x002fe2000f8e00ff */
[----:B------:R-:W-:Y:S01]  /*25d0*/  UMOV UR4, UR23 ;  /* 0x0000001700047c82 */ /* 0x000fe20008000000 */
[----:B------:R-:W-:Y:S02]  /*25e0*/  UIMAD.WIDE.U32 UR14, UR37, UR16, URZ ;  /* 0x00000010250e72a5 */ /* 0x000fe4000f8e00ff */
[----:B------:R-:W-:-:S03]  /*25f0*/  UIMAD.WIDE.U32 UR22, UR7, UR8, URZ ;  /* 0x00000008071672a5 */ /* 0x000fc6000f8e00ff */
[----:B------:R-:W-:Y:S01]  /*2600*/  UMOV UR10, UR11 ;  /* 0x0000000b000a7c82 */ /* 0x000fe20008000000 */
[----:B------:R-:W-:Y:S02]  /*2610*/  USHF.R.U32.HI UR4, URZ, UR12, UR4 ;  /* 0x0000000cff047299 */ /* 0x000fe40008011604 */
[----:B------:R-:W-:Y:S01]  /*2620*/  @UP3 USHF.R.U32.HI UR5, URZ, UR9, UR10 ;  /* 0x00000009ff053299 */ /* 0x000fe2000801160a */
[----:B------:R-:W-:Y:S01]  /*2630*/  UMOV UR14, UR15 ;  /* 0x0000000f000e7c82 */ /* 0x000fe20008000000 */
[----:B------:R-:W-:Y:S01]  /*2640*/  UMOV UR22, UR23 ;  /* 0x0000001700167c82 */ /* 0x000fe20008000000 */
[----:B------:R-:W-:Y:S02]  /*2650*/  USHF.R.U32.HI UR17, URZ, UR17, UR14 ;  /* 0x00000011ff117299 */ /* 0x000fe4000801160e */
[----:B------:R-:W-:Y:S02]  /*2660*/  USEL UR4, UR31, UR4, !UP0 ;  /* 0x000000041f047287 */ /* 0x000fe4000c000000 */
[----:B------:R-:W-:-:S02]  /*2670*/  @UP3 USHF.R.U32.HI UR7, URZ, UR9, UR22 ;  /* 0x00000009ff073299 */ /* 0x000fc40008011616 */
[----:B------:R-:W-:Y:S02]  /*2680*/  UIMAD UR10, UR42, UR5, URZ ;  /* 0x000000052a0a72a4 */ /* 0x000fe4000f8e02ff */
[----:B------:R-:W-:Y:S02]  /*2690*/  USEL UR5, UR37, UR17, !UP2 ;  /* 0x0000001125057287 */ /* 0x000fe4000d000000 */
[----:B------:R-:W-:Y:S02]  /*26a0*/  UIMAD UR12, UR42, UR7, URZ ;  /* 0x000000072a0c72a4 */ /* 0x000fe4000f8e02ff */
[----:B------:R-:W-:Y:S02]  /*26b0*/  UISETP.GE.AND UP0, UPT, UR4, UR10, UPT ;  /* 0x0000000a0400728c */ /* 0x000fe4000bf06270 */
[----:B------:R-:W-:Y:S02]  /*26c0*/  UIMAD.WIDE.U32 UR10, UR4, UR8, URZ ;  /* 0x00000008040a72a5 */ /* 0x000fe4000f8e00ff */
[----:B------:R-:W-:-:S02]  /*26d0*/  UISETP.GE.OR UP0, UPT, UR5, UR12, UP0 ;  /* 0x0000000c0500728c */ /* 0x000fc40008706670 */
[----:B------:R-:W-:Y:S02]  /*26e0*/  UIMAD.WIDE.U32 UR14, UR5, UR8, URZ ;  /* 0x00000008050e72a5 */ /* 0x000fe4000f8e00ff */
[----:B------:R-:W-:Y:S01]  /*26f0*/  UIADD3 UR12, UPT, UPT, -UR5, URZ, URZ ;  /* 0x000000ff050c7290 */ /* 0x000fe2000fffe1ff */
[----:B------:R-:W-:Y:S01]  /*2700*/  UMOV UR10, UR11 ;  /* 0x0000000b000a7c82 */ /* 0x000fe20008000000 */
[----:B------:R-:W-:Y:S02]  /*2710*/  UIADD3 UR11, UPT, UPT, -UR4, URZ, URZ ;  /* 0x000000ff040b7290 */ /* 0x000fe4000fffe1ff */
        /* <DEDUP_REMOVED lines=15> */
.L_x_41:
[----:B------:R-:W2:Y:S02]  /*2810*/  LDCU UR4, c[0x0][0xb30] ;  /* 0x00016600ff0477ac */ /* 0x000ea40008000800 */
[----:B--2---:R-:W-:-:S09]  /*2820*/  UISETP.NE.AND UP0, UPT, UR4, 0x1, UPT ;  /* 0x000000010400788c */ /* 0x004fd2000bf05270 */
[----:B------:R-:W-:Y:S05]  /*2830*/  BRA.U UP0, `(.L_x_42) ;  /* 0x0000000100447547 */ /* 0x000fea000b800000 */
[----:B------:R-:W2:Y:S01]  /*2840*/  LDCU.128 UR16, c[0x0][0xb10] ;  /* 0x00016200ff1077ac */ /* 0x000ea20008000c00 */
[----:B------:R-:W3:Y:S01]  /*2850*/  LDCU UR10, c[0x0][0xb0c] ;  /* 0x00016180ff0a77ac */ /* 0x000ee20008000800 */
[----:B------:R-:W4:Y:S01]  /*2860*/  LDCU UR7, c[0x0][0xb20] ;  /* 0x00016400ff0777ac */ /* 0x000f220008000800 */
[----:B--2---:R-:W-:Y:S02]  /*2870*/  UIMAD.WIDE.U32 UR8, UR37, UR16, URZ ;  /* 0x00000010250872a5 */ /* 0x004fe4000f8e00ff */
[----:B------:R-:W-:Y:S02]  /*2880*/  UIMAD.WIDE.U32 UR4, UR31, UR19, URZ ;  /* 0x000000131f0472a5 */ /* 0x000fe4000f8e00ff */
[----:B---3--:R-:W-:Y:S02]  /*2890*/  UISETP.NE.AND UP2, UPT, UR10, 0x1, UPT ;  /* 0x000000010a00788c */ /* 0x008fe4000bf45270 */
[----:B------:R-:W-:Y:S01]  /*28a0*/  UISETP.NE.AND UP0, UPT, UR18, 0x1, UPT ;  /* 0x000000011200788c */ /* 0x000fe2000bf05270 */
[----:B------:R-:W-:-:S02]  /*28b0*/  UMOV UR8, UR9 ;  /* 0x0000000900087c82 */ /* 0x000fc40008000000 */
[----:B------:R-:W-:Y:S01]  /*28c0*/  UMOV UR4, UR5 ;  /* 0x0000000500047c82 */ /* 0x000fe20008000000 */
[----:B------:R-:W-:Y:S02]  /*28d0*/  USHF.R.U32.HI UR17, URZ, UR17, UR8 ;  /* 0x00000011ff117299 */ /* 0x000fe40008011608 */
[----:B----4-:R-:W-:Y:S02]  /*28e0*/  USHF.R.U32.HI UR4, URZ, UR7, UR4 ;  /* 0x00000007ff047299 */ /* 0x010fe40008011604 */
[----:B------:R-:W-:Y:S02]  /*28f0*/  USEL UR5, UR37, UR17, !UP2 ;  /* 0x0000001125057287 */ /* 0x000fe4000d000000 */
[----:B------:R-:W-:-:S04]  /*2900*/  USEL UR4, UR31, UR4, !UP0 ;  /* 0x000000041f047287 */ /* 0x000fc8000c000000 */
[----:B------:R-:W-:Y:S02]  /*2910*/  UIADD3 UR7, UPT, UPT, UR5, -UR4, URZ ;  /* 0x8000000405077290 */ /* 0x000fe4000fffe0ff */
[----:B------:R-:W-:Y:S02]  /*2920*/  UIADD3 UR4, UPT, UPT, -UR5, UR4, URZ ;  /* 0x0000000405047290 */ /* 0x000fe4000fffe1ff */
[----:B------:R-:W-:Y:S02]  /*2930*/  UIMAD UR31, UR7, UR18, UR31 ;  /* 0x00000012071f72a4 */ /* 0x000fe4000f8e021f */
[----:B------:R-:W-:-:S12]  /*2940*/  UIMAD UR37, UR4, UR10, UR37 ;  /* 0x0000000a042572a4 */ /* 0x000fd8000f8e0225 */
.L_x_42:
[----:B------:R-:W-:Y:S01]  /*2950*/  VIADD R11, R11, 0x1 ;  /* 0x000000010b0b7836 */ /* 0x000fe20000000000 */
[----:B------:R-:W-:Y:S01]  /*2960*/  PLOP3.LUT P1, PT, PT, PT, PT, 0x80, 0x8 ;  /* 0x000000000008781c */ /* 0x000fe20003f2f070 */
[----:B------:R-:W-:Y:S02]  /*2970*/  UIADD3 UR20, UPT, UPT, UR37, UR59, URZ ;  /* 0x0000003b25147290 */ /* 0x000fe4000fffe0ff */
[----:B------:R-:W-:Y:S01]  /*2980*/  UIADD3 UR32, UPT, UPT, UR31, UR62, URZ ;  /* 0x0000003e1f207290 */ /* 0x000fe2000fffe0ff */
[----:B------:R-:W-:-:S04]  /*2990*/  ISETP.NE.AND P0, PT, R11, 0x2, PT ;  /* 0x000000020b00780c */ /* 0x000fc80003f05270 */
[----:B------:R-:W-:Y:S02]  /*29a0*/  SEL R3, RZ, 0x1, P0 ;  /* 0x00000001ff037807 */ /* 0x000fe40000000000 */
[----:B------:R-:W-:Y:S02]  /*29b0*/  SEL R11, R11, RZ, P0 ;  /* 0x000000ff0b0b7207 */ /* 0x000fe40000000000 */
[----:B------:R-:W-:Y:S01]  /*29c0*/  LOP3.LUT R10, R10, R3, RZ, 0x3c, !PT ;  /* 0x000000030a0a7212 */ /* 0x000fe200078e3cff */
[----:B------:R-:W-:Y:S06]  /*29d0*/  BRA.U UP1, `(.L_x_43) ;  /* 0xfffffff101487547 */ /* 0x000fec000b83ffff */
[----:B------:R-:W-:Y:S01]  /*29e0*/  UIADD3 UR13, UPT, UPT, UR13, 0x80, URZ ;  /* 0x000000800d0d7890 */ /* 0x000fe2000fffe0ff */
[----:B------:R-:W-:-:S03]  /*29f0*/  SHF.L.U32 R3, R12, 0x1f, RZ ;  /* 0x0000001f0c037819 */ /* 0x000fc600000006ff */
[----:B------:R-:W-:-:S09]  /*2a00*/  ULEA UR4, UR6, UR13, 0x3 ;  /* 0x0000000d06047291 */ /* 0x000fd2000f8e18ff */
[----:B------:R-:W2:Y:S02]  /*2a10*/  SYNCS.PHASECHK.TRANS64.TRYWAIT P0, [UR4], R3 ;  /* 0x00000003ff0075a7 */ /* 0x000ea40008001104 */
[----:B--2---:R-:W-:Y:S05]  /*2a20*/  @!P0 BRA `(.L_x_44) ;  /* 0x0000006c006c8947 */ /* 0x004fea0003800000 */
.L_x_142:
[----:B------:R-:W-:-:S04]  /*2a30*/  UIADD3 UR4, UPT, UPT, UR6, 0x1, URZ ;  /* 0x0000000106047890 */ /* 0x000fc8000fffe0ff */
[----:B------:R-:W-:-:S04]  /*2a40*/  UISETP.NE.AND UP0, UPT, UR4, 0x10, UPT ;  /* 0x000000100400788c */ /* 0x000fc8000bf05270 */
[----:B------:R-:W-:Y:S02]  /*2a50*/  USEL UR6, URZ, 0x1, UP0 ;  /* 0x00000001ff067887 */ /* 0x000fe40008000000 */
[----:B------:R-:W-:-:S04]  /*2a60*/  USEL UR4, UR4, URZ, UP0 ;  /* 0x000000ff04047287 */ /* 0x000fc80008000000 */
[----:B------:R-:W-:Y:S01]  /*2a70*/  ULEA UR5, UR4, UR13, 0x3 ;  /* 0x0000000d04057291 */ /* 0x000fe2000f8e18ff */
[----:B------:R-:W-:-:S04]  /*2a80*/  LOP3.LUT R2, R12, UR6, RZ, 0x3c, !PT ;  /* 0x000000060c027c12 */ /* 0x000fc8000f8e3cff */
[----:B-1----:R-:W-:-:S04]  /*2a90*/  SHF.L.U32 R3, R2, 0x1f, RZ ;  /* 0x0000001f02037819 */ /* 0x002fc800000006ff */
[----:B------:R-:W1:Y:S02]  /*2aa0*/  SYNCS.PHASECHK.TRANS64.TRYWAIT P0, [UR5], R3 ;  /* 0x00000003ff0075a7 */ /* 0x000e640008001105 */
[----:B-1----:R-:W-:Y:S05]  /*2ab0*/  @!P0 BRA `(.L_x_45) ;  /* 0x0000006c00608947 */ /* 0x002fea0003800000 */
.L_x_144:
        /* <DEDUP_REMOVED lines=9> */
.L_x_146:
        /* <DEDUP_REMOVED lines=9> */
.L_x_148:
        /* <DEDUP_REMOVED lines=9> */
.L_x_150:
        /* <DEDUP_REMOVED lines=9> */
.L_x_152:
        /* <DEDUP_REMOVED lines=9> */
.L_x_154:
        /* <DEDUP_REMOVED lines=9> */
.L_x_156:
        /* <DEDUP_REMOVED lines=9> */
.L_x_158:
        /* <DEDUP_REMOVED lines=9> */
.L_x_160:
        /* <DEDUP_REMOVED lines=9> */
.L_x_162:
        /* <DEDUP_REMOVED lines=9> */
.L_x_164:
        /* <DEDUP_REMOVED lines=9> */
.L_x_166:
        /* <DEDUP_REMOVED lines=9> */
.L_x_168:
        /* <DEDUP_REMOVED lines=9> */
.L_x_170:
[----:B------:R-:W-:-:S04]  /*3210*/  UIADD3 UR4, UPT, UPT, UR4, 0x1, URZ ;  /* 0x0000000104047890 */ /* 0x000fc8000fffe0ff */
[----:B------:R-:W-:-:S04]  /*3220*/  UISETP.NE.AND UP0, UPT, UR4, 0x10, UPT ;  /* 0x000000100400788c */ /* 0x000fc8000bf05270 */
[----:B------:R-:W-:Y:S02]  /*3230*/  USEL UR5, URZ, 0x1, UP0 ;  /* 0x00000001ff057887 */ /* 0x000fe40008000000 */
[----:B------:R-:W-:-:S04]  /*3240*/  USEL UR4, UR4, URZ, UP0 ;  /* 0x000000ff04047287 */ /* 0x000fc80008000000 */
[----:B------:R-:W-:Y:S01]  /*3250*/  ULEA UR4, UR4, UR13, 0x3 ;  /* 0x0000000d04047291 */ /* 0x000fe2000f8e18ff */
[----:B-1----:R-:W-:-:S04]  /*3260*/  LOP3.LUT R3, R2, UR5, RZ, 0x3c, !PT ;  /* 0x0000000502037c12 */ /* 0x002fc8000f8e3cff */
[----:B------:R-:W-:Y:S01]  /*3270*/  SHF.L.U32 R3, R3, 0x1f, RZ ;  /* 0x0000001f03037819 */ /* 0x000fe200000006ff */
[----:B------:R-:W-:-:S07]  /*3280*/  IMAD.U32 R0, RZ, RZ, UR4 ;  /* 0x00000004ff007e24 */ /* 0x000fce000f8e00ff */
.L_x_59:
[----:B-1----:R1:W2:Y:S02]  /*3290*/  SYNCS.PHASECHK.TRANS64.TRYWAIT P0, [R0+URZ], R3 ;  /* 0x00000003000075a7 */ /* 0x0022a400080011ff */
[----:B--2---:R-:W-:Y:S05]  /*32a0*/  @!P0 NANOSLEEP.SYNCS 0x989680 ;  /* 0x009896800000895d */ /* 0x004fea0003900000 */
[----:B------:R-:W2:Y:S02]  /*32b0*/  @!P0 SYNCS.PHASECHK.TRANS64 P0, [R0+URZ], R3 ;  /* 0x00000003000085a7 */ /* 0x000ea400080010ff */
[----:B--2---:R-:W-:Y:S05]  /*32c0*/  @P0 EXIT ;  /* 0x000000000000094d */ /* 0x004fea0003800000 */
[----:B------:R-:W-:Y:S05]  /*32d0*/  BRA `(.L_x_59) ;  /* 0xfffffffc00ec7947 */ /* 0x000fea000383ffff */
.L_x_23:
[----:B------:R-:W-:-:S04]  /*32e0*/  UISETP.NE.AND UP0, UPT, UR48, URZ, UPT ;  /* 0x000000ff3000728c */ /* 0x000fc8000bf05270 */
[----:B------:R-:W-:-:S09]  /*32f0*/  UISETP.NE.OR UP0, UPT, UR21, 0x1, UP0 ;  /* 0x000000011500788c */ /* 0x000fd20008705670 */
[----:B------:R-:W-:Y:S05]  /*3300*/  BRA.U UP0, `(.L_x_60) ;  /* 0x0000000500487547 */ /* 0x000fea000b800000 */
[----:B------:R-:W-:Y:S01]  /*3310*/  ISETP.GE.U32.AND P2, PT, R0, 0x4, PT ;  /* 0x000000040000780c */ /* 0x000fe20003f46070 */
[----:B------:R-:W-:Y:S01]  /*3320*/  IMAD.MOV.U32 R12, RZ, RZ, 0x1 ;  /* 0x00000001ff0c7424 */ /* 0x000fe200078e00ff */
[----:B------:R-:W-:Y:S02]  /*3330*/  CS2R R10, SRZ ;  /* 0x00000000000a7805 */ /* 0x000fe4000001ff00 */
[----:B------:R-:W-:Y:S01]  /*3340*/  CS2R R8, SRZ ;  /* 0x0000000000087805 */ /* 0x000fe2000001ff00 */
[----:B------:R-:W-:Y:S01]  /*3350*/  UMOV UR4, 0x400 ;  /* 0x0000040000047882 */ /* 0x000fe20000000000 */
[----:B------:R-:W-:Y:S01]  /*3360*/  UMOV UR5, URZ ;  /* 0x000000ff00057c82 */ /* 0x000fe20008000000 */
[----:B------:R-:W-:-:S12]  /*3370*/  ULEA UR6, UR48, UR4, 0x18 ;  /* 0x0000000430067291 */ /* 0x000fd8000f8ec0ff */
.L_x_64:
[----:B------:R-:W-:Y:S02]  /*3380*/  LEA R2, R8, UR6, 0x3 ;  /* 0x0000000608027c11 */ /* 0x000fe4000f8e18ff */
[----:B------:R-:W-:-:S03]  /*3390*/  SHF.L.U32 R5, R9, 0x1f, RZ ;  /* 0x0000001f09057819 */ /* 0x000fc600000006ff */
[----:B------:R-:W-:Y:S01]  /*33a0*/  VIADD R4, R2, 0x1a0 ;  /* 0x000001a002047836 */ /* 0x000fe20000000000 */
[----:B------:R-:W2:Y:S02]  /*33b0*/  SYNCS.PHASECHK.TRANS64.TRYWAIT P0, [R2+URZ+0x190], R5 ;  /* 0x00019005020075a7 */ /* 0x000ea400080011ff */
[----:B--2---:R-:W-:Y:S05]  /*33c0*/  @!P0 BRA `(.L_x_61) ;  /* 0x00000068006c8947 */ /* 0x004fea0003800000 */
.L_x_171:
[----:B------:R-:W-:Y:S01]  /*33d0*/  ULEA UR4, UR5, UR6, 0x3 ;  /* 0x0000000605047291 */ /* 0x000fe2000f8e18ff */
[----:B------:R-:W-:Y:S02]  /*33e0*/  PRMT R4, RZ, 0x654, R4 ;  /* 0x00000654ff047816 */ /* 0x000fe40000000004 */
[----:B--2---:R-:W-:Y:S01]  /*33f0*/  SHF.L.U32 R5, R12, 0x1f, RZ ;  /* 0x0000001f0c057819 */ /* 0x004fe200000006ff */
[----:B------:R-:W-:Y:S01]  /*3400*/  UIADD3 UR7, UPT, UPT, UR4, 0x130, URZ ;  /* 0x0000013004077890 */ /* 0x000fe2000fffe0ff */
[----:B------:R2:W-:Y:S05]  /*3410*/  SYNCS.ARRIVE.TRANS64.RED.A1T0 RZ, [R4+URZ], RZ ;  /* 0x000000ff04ff79a7 */ /* 0x0005ea00081004ff */
[----:B------:R-:W-:Y:S01]  /*3420*/  IMAD.U32 R7, RZ, RZ, UR7 ;  /* 0x00000007ff077e24 */ /* 0x000fe2000f8e00ff */
[----:B------:R-:W3:Y:S04]  /*3430*/  SYNCS.PHASECHK.TRANS64.TRYWAIT P0, [UR4+0x140], R5 ;  /* 0x00014005ff0075a7 */ /* 0x000ee80008001104 */
[----:B------:R-:W-:Y:S01]  /*3440*/  PRMT R6, R0, 0x654, R7 ;  /* 0x0000065400067816 */ /* 0x000fe20000000007 */
[----:B--2---:R-:W-:Y:S01]  /*3450*/  @!P2 IMAD.MOV.U32 R4, RZ, RZ, 0x10 ;  /* 0x00000010ff04a424 */ /* 0x004fe200078e00ff */
[----:B---3--:R-:W-:Y:S06]  /*3460*/  @!P0 BRA `(.L_x_62) ;  /* 0x0000006800588947 */ /* 0x008fec0003800000 */
.L_x_173:
[----:B------:R-:W-:Y:S01]  /*3470*/  ULEA UR8, UR5, UR6, 0x4 ;  /* 0x0000000605087291 */ /* 0x000fe2000f8e20ff */
[----:B------:R-:W-:Y:S01]  /*3480*/  SEL R3, R6, R3, !P2 ;  /* 0x0000000306037207 */ /* 0x000fe20005000000 */
[----:B------:R-:W-:Y:S01]  /*3490*/  UIADD3 UR9, UPT, UPT, UR4, 0x130, URZ ;  /* 0x0000013004097890 */ /* 0x000fe2000fffe0ff */
[----:B--2---:R-:W-:Y:S01]  /*34a0*/  LEA R2, R11, UR6, 0x3 ;  /* 0x000000060b027c11 */ /* 0x004fe2000f8e18ff */
[----:B------:R-:W-:Y:S01]  /*34b0*/  UIADD3 UR8, UPT, UPT, UR8, 0x1c0, URZ ;  /* 0x000001c008087890 */ /* 0x000fe2000fffe0ff */
[----:B------:R-:W-:Y:S01]  /*34c0*/  SHF.L.U32 R5, R10, 0x1f, RZ ;  /* 0x0000001f0a057819 */ /* 0x000fe200000006ff */
[----:B------:R2:W-:Y:S01]  /*34d0*/  @!P2 SYNCS.ARRIVE.TRANS64.RED RZ, [R3+URZ], R4 ;  /* 0x0000000403ffa9a7 */ /* 0x0005e200080004ff */
[----:B------:R-:W-:Y:S01]  /*34e0*/  UIADD3 UR4, UPT, UPT, UR5, 0x1, URZ ;  /* 0x0000000105047890 */ /* 0x000fe2000fffe0ff */
[----:B------:R-:W-:-:S03]  /*34f0*/  VIADD R8, R8, 0x1 ;  /* 0x0000000108087836 */ /* 0x000fc60000000000 */
[----:B------:R-:W-:Y:S02]  /*3500*/  UISETP.NE.AND UP0, UPT, UR4, 0x2, UPT ;  /* 0x000000020400788c */ /* 0x000fe4000bf05270 */
[----:B------:R-:W-:Y:S06]  /*3510*/  UGETNEXTWORKID.BROADCAST [UR8], [UR9] ;  /* 0x00000000080073ca */ /* 0x000fec0008000100 */
[----:B------:R-:W-:Y:S01]  /*3520*/  USEL UR7, URZ, 0x1, UP0 ;  /* 0x00000001ff077887 */ /* 0x000fe20008000000 */
[----:B------:R-:W-:Y:S01]  /*3530*/  ISETP.NE.AND P0, PT, R8, 0x2, PT ;  /* 0x000000020800780c */ /* 0x000fe20003f05270 */
[----:B------:R-:W-:Y:S01]  /*3540*/  USEL UR5, UR4, URZ, UP0 ;  /* 0x000000ff04057287 */ /* 0x000fe20008000000 */
[----:B------:R-:W3:Y:S03]  /*3550*/  SYNCS.PHASECHK.TRANS64.TRYWAIT P1, [R2+URZ+0x130], R5 ;  /* 0x00013005020075a7 */ /* 0x000ee600080211ff */
[----:B------:R-:W-:Y:S01]  /*3560*/  LOP3.LUT R12, R12, UR7, RZ, 0x3c, !PT ;  /* 0x000000070c0c7c12 */ /* 0x000fe2000f8e3cff */
[----:B--23--:R-:W-:Y:S07]  /*3570*/  @!P1 BRA `(.L_x_63) ;  /* 0x00000068002c9947 */ /* 0x00cfee0003800000 */
.L_x_174:
[C---:B------:R-:W-:Y:S01]  /*3580*/  LEA R4, R11.reuse, UR6, 0x4 ;  /* 0x000000060b047c11 */ /* 0x040fe2000f8e20ff */
[----:B--2---:R-:W-:Y:S01]  /*3590*/  VIADD R2, R2, 0x140 ;  /* 0x0000014002027836 */ /* 0x004fe20000000000 */
[----:B------:R-:W-:Y:S01]  /*35a0*/  SEL R8, R8, RZ, P0 ;  /* 0x000000ff08087207 */ /* 0x000fe20000000000 */
[----:B------:R-:W-:-:S03]  /*35b0*/  VIADD R11, R11, 0x1 ;  /* 0x000000010b0b7836 */ /* 0x000fc60000000000 */
[----:B------:R-:W2:Y:S01]  /*35c0*/  LDS.128 R4, [R4+0x1c0] ;  /* 0x0001c00004047984 */ /* 0x000ea20000000c00 */
[----:B------:R-:W-:Y:S02]  /*35d0*/  PRMT R2, RZ, 0x654, R2 ;  /* 0x00000654ff027816 */ /* 0x000fe40000000002 */
[C---:B------:R-:W-:Y:S01]  /*35e0*/  ISETP.NE.AND P1, PT, R11.reuse, 0x2, PT ;  /* 0x000000020b00780c */ /* 0x040fe20003f25270 */
[----:B------:R-:W-:Y:S01]  /*35f0*/  @!PT LDS RZ, [RZ] ;  /* 0x00000000fffff984 */ /* 0x000fe20000000800 */
[----:B------:R-:W-:Y:S01]  /*3600*/  @!PT LDS RZ, [RZ] ;  /* 0x00000000fffff984 */ /* 0x000fe20000000800 */
[----:B------:R-:W-:Y:S01]  /*3610*/  @!PT LDS RZ, [RZ] ;  /* 0x00000000fffff984 */ /* 0x000fe20000000800 */
[----:B------:R-:W-:Y:S01]  /*3620*/  @!PT LDS RZ, [RZ] ;  /* 0x00000000fffff984 */ /* 0x000fe20000000800 */
[----:B------:R3:W-:Y:S06]  /*3630*/  MEMBAR.ALL.CTA ;  /* 0x0000000000007992 */ /* 0x0007ec0000008000 */
[----:B---3--:R-:W3:Y:S01]  /*3640*/  FENCE.VIEW.ASYNC.S ;  /* 0x00000000000073c6 */ /* 0x008ee20000000000 */
[----:B------:R-:W-:Y:S01]  /*3650*/  SEL R11, R11, RZ, P1 ;  /* 0x000000ff0b0b7207 */ /* 0x000fe20000800000 */
[----:B---3--:R3:W-:Y:S01]  /*3660*/  SYNCS.ARRIVE.TRANS64.RED.A1T0 RZ, [R2+URZ], RZ ;  /* 0x000000ff02ff79a7 */ /* 0x0087e200081004ff */
[----:B--2---:R-:W-:-:S02]  /*3670*/  LOP3.LUT P3, RZ, R6, 0x1, RZ, 0xc0, !PT ;  /* 0x0000000106ff7812 */ /* 0x004fc4000786c0ff */
[----:B------:R-:W-:-:S04]  /*3680*/  SEL R5, RZ, 0x1, P1 ;  /* 0x00000001ff057807 */ /* 0x000fc80000800000 */
[----:B------:R-:W-:Y:S02]  /*3690*/  LOP3.LUT R10, R10, R5, RZ, 0x3c, !PT ;  /* 0x000000050a0a7212 */ /* 0x000fe400078e3cff */
[----:B---3--:R-:W-:-:S04]  /*36a0*/  SEL R2, RZ, 0x1, P0 ;  /* 0x00000001ff027807 */ /* 0x008fc80000000000 */
[----:B------:R-:W-:Y:S01]  /*36b0*/  LOP3.LUT R9, R9, R2, RZ, 0x3c, !PT ;  /* 0x0000000209097212 */ /* 0x000fe200078e3cff */
[----:B------:R-:W-:Y:S06]  /*36c0*/  @P3 BRA `(.L_x_64) ;  /* 0xfffffffc002c3947 */ /* 0x000fec000383ffff */
[----:B------:R-:W-:Y:S01]  /*36d0*/  ULEA UR4, UR5, UR6, 0x3 ;  /* 0x0000000605047291 */ /* 0x000fe2000f8e18ff */
[----:B------:R-:W-:-:S08]  /*36e0*/  SHF.L.U32 R3, R12, 0x1f, RZ ;  /* 0x0000001f0c037819 */ /* 0x000fd000000006ff */
[----:B------:R-:W2:Y:S02]  /*36f0*/  SYNCS.PHASECHK.TRANS64 P0, [UR4+0x140], R3 ;  /* 0x00014003ff0075a7 */ /* 0x000ea40008001004 */
[----:B--2---:R-:W-:Y:S05]  /*3700*/  @P0 BRA `(.L_x_65) ;  /* 0x0000000000080947 */ /* 0x004fea0003800000 */
[----:B------:R-:W2:Y:S02]  /*3710*/  SYNCS.PHASECHK.TRANS64.TRYWAIT P0, [UR4+0x140], R3 ;  /* 0x00014003ff0075a7 */ /* 0x000ea40008001104 */
[----:B--2---:R-:W-:Y:S05]  /*3720*/  @!P0 BRA `(.L_x_66) ;  /* 0x0000006400d48947 */ /* 0x004fea0003800000 */
.L_x_65:
[----:B------:R-:W-:-:S04]  /*3730*/  UIADD3 UR7, UPT, UPT, UR5, 0x1, URZ ;  /* 0x0000000105077890 */ /* 0x000fc8000fffe0ff */
[----:B------:R-:W-:-:S04]  /*3740*/  UISETP.NE.AND UP0, UPT, UR7, 0x2, UPT ;  /* 0x000000020700788c */ /* 0x000fc8000bf05270 */
[----:B------:R-:W-:Y:S02]  /*3750*/  USEL UR8, URZ, 0x1, UP0 ;  /* 0x00000001ff087887 */ /* 0x000fe40008000000 */
[----:B------:R-:W-:-:S04]  /*3760*/  USEL UR7, UR7, URZ, UP0 ;  /* 0x000000ff07077287 */ /* 0x000fc80008000000 */
[----:B------:R-:W-:Y:S01]  /*3770*/  ULEA UR7, UR7, UR6, 0x3 ;  /* 0x0000000607077291 */ /* 0x000fe2000f8e18ff */
[----:B--2---:R-:W-:-:S04]  /*3780*/  LOP3.LUT R3, R12, UR8, RZ, 0x3c, !PT ;  /* 0x000000080c037c12 */ /* 0x004fc8000f8e3cff */
[----:B------:R-:W-:-:S04]  /*3790*/  SHF.L.U32 R0, R3, 0x1f, RZ ;  /* 0x0000001f03007819 */ /* 0x000fc800000006ff */
[----:B------:R-:W2:Y:S02]  /*37a0*/  SYNCS.PHASECHK.TRANS64 P0, [UR7+0x140], R0 ;  /* 0x00014000ff0075a7 */ /* 0x000ea40008001007 */
[----:B-12---:R-:W-:Y:S05]  /*37b0*/  @P0 EXIT ;  /* 0x000000000000094d */ /* 0x006fea0003800000 */
[----:B------:R-:W-:Y:S02]  /*37c0*/  SHF.L.U32 R3, R3, 0x1f, RZ ;  /* 0x0000001f03037819 */ /* 0x000fe400000006ff */
[----:B------:R-:W-:-:S07]  /*37d0*/  MOV R0, UR7 ;  /* 0x0000000700007c02 */ /* 0x000fce0008000f00 */
.L_x_67:
[----:B-1----:R1:W2:Y:S02]  /*37e0*/  SYNCS.PHASECHK.TRANS64.TRYWAIT P0, [R0+URZ+0x140], R3 ;  /* 0x00014003000075a7 */ /* 0x0022a400080011ff */
[----:B--2---:R-:W-:Y:S05]  /*37f0*/  @!P0 NANOSLEEP.SYNCS 0x989680 ;  /* 0x009896800000895d */ /* 0x004fea0003900000 */
[----:B------:R-:W2:Y:S02]  /*3800*/  @!P0 SYNCS.PHASECHK.TRANS64 P0, [R0+URZ+0x140], R3 ;  /* 0x00014003000085a7 */ /* 0x000ea400080010ff */
[----:B--2---:R-:W-:Y:S05]  /*3810*/  @P0 EXIT ;  /* 0x000000000000094d */ /* 0x004fea0003800000 */
[----:B------:R-:W-:Y:S05]  /*3820*/  BRA `(.L_x_67) ;  /* 0xfffffffc00ec7947 */ /* 0x000fea000383ffff */
.L_x_60:
[----:B------:R-:W-:Y:S05]  /*3830*/  BRA.U UP5, `(.L_x_68) ;  /* 0x0000001105a07547 */ /* 0x000fea000b800000 */
[----:B------:R-:W-:Y:S01]  /*3840*/  UMOV UR4, 0x40 ;  /* 0x0000004000047882 */ /* 0x000fe20000000000 */
[----:B------:R-:W-:Y:S01]  /*3850*/  NOP ;  /* 0x0000000000007918 */ /* 0x000fe20000000000 */
[----:B------:R-:W-:Y:S01]  /*3860*/  ULEA UR5, UR48, UR4, 0x18 ;  /* 0x0000000430057291 */ /* 0x000fe2000f8ec0ff */
[----:B------:R-:W-:Y:S02]  /*3870*/  UMOV UR6, 0x400 ;  /* 0x0000040000067882 */ /* 0x000fe40000000000 */
[----:B------:R-:W-:-:S06]  /*3880*/  ULEA UR6, UR48, UR6, 0x18 ;  /* 0x0000000630067291 */ /* 0x000fcc000f8ec0ff */
[----:B------:R-:W2:Y:S02]  /*3890*/  LDS.U8 R0, [UR5+0x1c] ;  /* 0x00001c05ff007984 */ /* 0x000ea40008000000 */
[----:B--2---:R-:W-:-:S13]  /*38a0*/  ISETP.NE.AND P0, PT, R0, RZ, PT ;  /* 0x000000ff0000720c */ /* 0x004fda0003f05270 */
[----:B------:R-:W-:Y:S05]  /*38b0*/  @P0 BRA `(.L_x_69) ;  /* 0x0000000400080947 */ /* 0x000fea0003800000 */
[----:B------:R-:W-:Y:S02]  /*38c0*/  UISETP.NE.U32.AND UP1, UPT, UR33, 0x1, UPT ;  /* 0x000000012100788c */ /* 0x000fe4000bf25070 */
[----:B------:R-:W-:-:S07]  /*38d0*/  UIADD3 UR7, UPT, UPT, UR5, 0x8, URZ ;  /* 0x0000000805077890 */ /* 0x000fce000fffe0ff */
[----:B------:R-:W-:Y:S05]  /*38e0*/  BRA.U !UP1, `(.L_x_70) ;  /* 0x00000001099c7547 */ /* 0x000fea000b800000 */
[----:B------:R-:W-:Y:S01]  /*38f0*/  ELECT P0, URZ, PT ;  /* 0x0000000000ff782f */ /* 0x000fe20003800000 */
[----:B------:R-:W-:-:S12]  /*3900*/  BSSY B0, `(.L_x_70) ;  /* 0x0000025000007945 */ /* 0x000fd80003800000 */
[----:B------:R-:W-:Y:S05]  /*3910*/  @!P0 BRA `(.L_x_71) ;  /* 0x00000000008c8947 */ /* 0x000fea0003800000 */
[----:B------:R-:W-:-:S05]  /*3920*/  UMOV UR4, 0x10 ;  /* 0x0000001000047882 */ /* 0x000fca0000000000 */
[----:B------:R-:W-:Y:S04]  /*3930*/  DEPBAR.LE SB2, 0x36 ;  /* 0x0000ad800000791a */ /* 0x000fe80000000000 */
[----:B------:R-:W2:Y:S02]  /*3940*/  UTCATOMSWS.2CTA.FIND_AND_SET.ALIGN UP0, UR4, UR4 ;  /* 0x00000004000475e3 */ /* 0x000ea40008200800 */
[----:B--2---:R-:W-:Y:S01]  /*3950*/  MOV R11, UR4 ;  /* 0x00000004000b7c02 */ /* 0x004fe20008000f00 */
[----:B------:R-:W-:Y:S06]  /*3960*/  BRA.U UP0, `(.L_x_72) ;  /* 0x0000000100187547 */ /* 0x000fec000b800000 */
.L_x_73:
[----:B------:R-:W-:Y:S05]  /*3970*/  NANOSLEEP 0x64 ;  /* 0x000000640000795d */ /* 0x000fea0003800000 */
[----:B------:R-:W-:-:S05]  /*3980*/  UMOV UR4, 0x10 ;  /* 0x0000001000047882 */ /* 0x000fca0000000000 */
[----:B------:R-:W-:Y:S04]  /*3990*/  DEPBAR.LE SB2, 0x36 ;  /* 0x0000ad800000791a */ /* 0x000fe80000000000 */
[----:B------:R-:W2:Y:S02]  /*39a0*/  UTCATOMSWS.2CTA.FIND_AND_SET.ALIGN UP0, UR4, UR4 ;  /* 0x00000004000475e3 */ /* 0x000ea40008200800 */
[----:B--2---:R-:W-:Y:S01]  /*39b0*/  MOV R11, UR4 ;  /* 0x00000004000b7c02 */ /* 0x004fe20008000f00 */
[----:B------:R-:W-:Y:S05]  /*39c0*/  BRA.U !UP0, `(.L_x_73) ;  /* 0xfffffffd08e87547 */ /* 0x000fea000b83ffff */
.L_x_72:
[----:B------:R-:W2:Y:S01]  /*39d0*/  LDS R7, [UR5+0x10] ;  /* 0x00001005ff077984 */ /* 0x000ea20008000800 */
[----:B------:R-:W-:Y:S01]  /*39e0*/  IMAD.U32 R5, RZ, RZ, UR6 ;  /* 0x00000006ff057e24 */ /* 0x000fe2000f8e00ff */
[----:B------:R-:W-:-:S03]  /*39f0*/  MOV R4, UR34 ;  /* 0x0000002200047c02 */ /* 0x000fc60008000f00 */
[----:B------:R-:W-:Y:S01]  /*3a00*/  VIADD R5, R5, 0x1e0 ;  /* 0x000001e005057836 */ /* 0x000fe20000000000 */
[----:B--2---:R-:W-:-:S04]  /*3a10*/  SHF.L.U32 R7, R7, 0x1f, RZ ;  /* 0x0000001f07077819 */ /* 0x004fc800000006ff */
[----:B------:R-:W2:Y:S02]  /*3a20*/  SYNCS.PHASECHK.TRANS64.TRYWAIT P0, [UR5+0x8], R7 ;  /* 0x00000807ff0075a7 */ /* 0x000ea40008001105 */
[----:B--2---:R-:W-:Y:S05]  /*3a30*/  @P0 BRA `(.L_x_74) ;  /* 0x0000000000080947 */ /* 0x004fea0003800000 */
[----:B------:R-:W2:Y:S02]  /*3a40*/  SYNCS.PHASECHK.TRANS64.TRYWAIT P0, [UR5+0x8], R7 ;  /* 0x00000807ff0075a7 */ /* 0x000ea40008001105 */
[----:B--2---:R-:W-:Y:S05]  /*3a50*/  @!P0 BRA `(.L_x_75) ;  /* 0x0000006400208947 */ /* 0x004fea0003800000 */
.L_x_74:
[----:B--2---:R-:W-:Y:S01]  /*3a60*/  HFMA2 R0, -RZ, RZ, 0, 5.9604644775390625e-08 ;  /* 0x00000001ff007431 */ /* 0x004fe200000001ff */
[----:B------:R-:W-:Y:S01]  /*3a70*/  UPRMT UR4, UR34, 0x654, UR7 ;  /* 0x0000065422047896 */ /* 0x000fe20008000007 */
[----:B------:R-:W-:Y:S01]  /*3a80*/  IMAD.MOV.U32 R8, RZ, RZ, 0xffff ;  /* 0x0000ffffff087424 */ /* 0x000fe200078e00ff */
[----:B------:R-:W-:Y:S01]  /*3a90*/  PRMT R4, R4, 0x654, R5 ;  /* 0x0000065404047816 */ /* 0x000fe20000000005 */
[----:B------:R-:W-:Y:S02]  /*3aa0*/  IMAD.MOV.U32 R6, RZ, RZ, 0x4 ;  /* 0x00000004ff067424 */ /* 0x000fe400078e00ff */
[----:B------:R-:W-:Y:S01]  /*3ab0*/  IMAD.SHL.U32 R9, R11, 0x20, RZ ;  /* 0x000000200b097824 */ /* 0x000fe200078e00ff */
[----:B------:R-:W-:Y:S02]  /*3ac0*/  MOV R5, UR4 ;  /* 0x0000000400057c02 */ /* 0x000fe40008000f00 */
[-C--:B------:R-:W-:Y:S01]  /*3ad0*/  SHF.L.U32 R8, R8, R11.reuse, RZ ;  /* 0x0000000b08087219 */ /* 0x080fe200000006ff */
[----:B------:R2:W-:Y:S01]  /*3ae0*/  SYNCS.ARRIVE.TRANS64.RED RZ, [UR4], R6 ;  /* 0x00000006ffff79a7 */ /* 0x0005e20008000404 */
[----:B------:R-:W-:Y:S01]  /*3af0*/  SHF.L.U32 R7, R0, R11, RZ ;  /* 0x0000000b00077219 */ /* 0x000fe200000006ff */
[----:B------:R2:W-:Y:S04]  /*3b00*/  STS [UR6+0x1e0], R9 ;  /* 0x0001e009ff007988 */ /* 0x0005e80008000806 */
[----:B------:R2:W-:Y:S04]  /*3b10*/  STAS [R4.64], R11 ;  /* 0x0000000b04007dbd */ /* 0x0005e8000c0008ff */
[----:B------:R2:W-:Y:S04]  /*3b20*/  ATOMS.OR RZ, [UR5+0x14], R8 ;  /* 0x00001408ffff798c */ /* 0x0005e8000b000005 */
[----:B------:R2:W-:Y:S04]  /*3b30*/  ATOMS.OR RZ, [UR5+0x18], R7 ;  /* 0x00001807ffff798c */ /* 0x0005e8000b000005 */
[----:B------:R2:W-:Y:S02]  /*3b40*/  ATOMS.XOR RZ, [UR5+0x10], R0 ;  /* 0x00001000ffff798c */ /* 0x0005e4000b800005 */
.L_x_71:
[----:B-1----:R-:W-:Y:S05]  /*3b50*/  BSYNC B0 ;  /* 0x0000000000007941 */ /* 0x002fea0003800000 */
.L_x_70:
[----:B------:R-:W-:Y:S05]  /*3b60*/  BRA.U UP1, `(.L_x_76) ;  /* 0x00000001016c7547 */ /* 0x000fea000b800000 */
[----:B------:R-:W-:-:S03]  /*3b70*/  UMOV UR4, 0xffffffff ;  /* 0xffffffff00047882 */ /* 0x000fc60000000000 */
[----:B------:R-:W-:Y:S05]  /*3b80*/  BRA.DIV UR4, `(.L_x_77) ;  /* 0x0000006204ec7947 */ /* 0x000fea000b800000 */
[----:B------:R-:W-:-:S13]  /*3b90*/  ELECT P0, URZ, PT ;  /* 0x0000000000ff782f */ /* 0x000fda0003800000 */
.L_x_178:
[----:B------:R-:W-:Y:S05]  /*3ba0*/  @!P0 BRA `(.L_x_76) ;  /* 0x00000000005c8947 */ /* 0x000fea0003800000 */
[----:B--2---:R-:W2:Y:S02]  /*3bb0*/  LDS R5, [UR5+0x10] ;  /* 0x00001005ff057984 */ /* 0x004ea40008000800 */
[----:B--2---:R-:W-:-:S04]  /*3bc0*/  SHF.L.U32 R5, R5, 0x1f, RZ ;  /* 0x0000001f05057819 */ /* 0x004fc800000006ff */
[----:B------:R-:W2:Y:S02]  /*3bd0*/  SYNCS.PHASECHK.TRANS64.TRYWAIT P0, [UR5+0x8], R5 ;  /* 0x00000805ff0075a7 */ /* 0x000ea40008001105 */
[----:B--2---:R-:W-:Y:S05]  /*3be0*/  @P0 BRA `(.L_x_78) ;  /* 0x0000000000080947 */ /* 0x004fea0003800000 */
[----:B------:R-:W2:Y:S02]  /*3bf0*/  SYNCS.PHASECHK.TRANS64.TRYWAIT P0, [UR5+0x8], R5 ;  /* 0x00000805ff0075a7 */ /* 0x000ea40008001105 */
[----:B--2---:R-:W-:Y:S05]  /*3c00*/  @!P0 BRA `(.L_x_79) ;  /* 0x0000006000f08947 */ /* 0x004fea0003800000 */
.L_x_78:
[----:B------:R-:W3:Y:S01]  /*3c10*/  LDS R7, [UR6+0x1e0] ;  /* 0x0001e006ff077984 */ /* 0x000ee20008000800 */
[----:B--2---:R-:W-:Y:S02]  /*3c20*/  HFMA2 R0, -RZ, RZ, 0, 5.9604644775390625e-08 ;  /* 0x00000001ff007431 */ /* 0x004fe400000001ff */
[----:B------:R-:W-:Y:S01]  /*3c30*/  IMAD.MOV.U32 R4, RZ, RZ, 0xffff ;  /* 0x0000ffffff047424 */ /* 0x000fe200078e00ff */
[----:B------:R-:W-:Y:S01]  /*3c40*/  UPRMT UR4, UR34, 0x654, UR7 ;  /* 0x0000065422047896 */ /* 0x000fe20008000007 */
[----:B---3--:R-:W-:-:S03]  /*3c50*/  IMAD.SHL.U32 R5, R7, 0x20, RZ ;  /* 0x0000002007057824 */ /* 0x008fc600078e00ff */
[-C--:B------:R-:W-:Y:S02]  /*3c60*/  SHF.L.U32 R4, R4, R7.reuse, RZ ;  /* 0x0000000704047219 */ /* 0x080fe400000006ff */
[----:B------:R-:W-:Y:S01]  /*3c70*/  SHF.L.U32 R7, R0, R7, RZ ;  /* 0x0000000700077219 */ /* 0x000fe200000006ff */
[----:B------:R3:W-:Y:S04]  /*3c80*/  STS [UR6+0x1e0], R5 ;  /* 0x0001e005ff007988 */ /* 0x0007e80008000806 */
[----:B------:R3:W-:Y:S04]  /*3c90*/  ATOMS.OR RZ, [UR5+0x14], R4 ;  /* 0x00001404ffff798c */ /* 0x0007e8000b000005 */
[----:B------:R3:W-:Y:S01]  /*3ca0*/  ATOMS.OR RZ, [UR5+0x18], R7 ;  /* 0x00001807ffff798c */ /* 0x0007e2000b000005 */
[----:B------:R-:W-:Y:S03]  /*3cb0*/  SYNCS.ARRIVE.TRANS64.RED.A1T0 RZ, [UR4], RZ ;  /* 0x000000ffffff79a7 */ /* 0x000fe60008100404 */
[----:B------:R3:W-:Y:S01]  /*3cc0*/  ATOMS.XOR RZ, [UR5+0x10], R0 ;  /* 0x00001000ffff798c */ /* 0x0007e2000b800005 */
[----:B------:R-:W-:Y:S05]  /*3cd0*/  BRA `(.L_x_76) ;  /* 0x0000000000107947 */ /* 0x000fea0003800000 */
.L_x_69:
[----:B------:R-:W-:Y:S02]  /*3ce0*/  MOV R0, 0xffffffff ;  /* 0xffffffff00007802 */ /* 0x000fe40000000f00 */
[----:B------:R-:W-:-:S03]  /*3cf0*/  MOV R4, 0x3d20 ;  /* 0x00003d2000047802 */ /* 0x000fc60000000f00 */
[----:B------:R2:W-:Y:S04]  /*3d00*/  STS [UR6+0x1e0], R0 ;  /* 0x0001e000ff007988 */ /* 0x0005e80008000806 */
[----:B-12--5:R-:W-:Y:S05]  /*3d10*/  CALL.REL.NOINC `($__internal_1_$__cuda_sm10x_tcgen05_guardrail_trap_phase_invalid_during_alloc) ;  /* 0x0000006800387944 */ /* 0x026fea0003c00000 */
.L_x_76:
[----:B------:R-:W-:Y:S05]  /*3d20*/  WARPSYNC.ALL ;  /* 0x0000000000007948 */ /* 0x000fea0003800000 */
[----:B------:R-:W4:Y:S01]  /*3d30*/  S2UR UR4, SR_CgaCtaId ;  /* 0x00000000000479c3 */ /* 0x000f220000008800 */
[----:B------:R-:W-:Y:S01]  /*3d40*/  UMOV UR17, 0x400 ;  /* 0x0000040000117882 */ /* 0x000fe20000000000 */
[----:B------:R-:W-:-:S06]  /*3d50*/  NOP ;  /* 0x0000000000007918 */ /* 0x000fcc0000000000 */
[----:B------:R-:W-:Y:S06]  /*3d60*/  BAR.ARV 0x6, 0xa0 ;  /* 0x0182800000007b1d */ /* 0x000fec0000002000 */
[----:B------:R-:W1:Y:S01]  /*3d70*/  LDCU UR6, c[0x0][0x38c] ;  /* 0x00007180ff0677ac */ /* 0x000e620008000800 */
[----:B------:R-:W-:Y:S01]  /*3d80*/  LOP3.LUT R3, R3, 0xffff, RZ, 0xc0, !PT ;  /* 0x0000ffff03037812 */ /* 0x000fe200078ec0ff */
[----:B--2---:R-:W-:Y:S01]  /*3d90*/  IMAD.MOV.U32 R9, RZ, RZ, 0x1 ;  /* 0x00000001ff097424 */ /* 0x004fe200078e00ff */
[----:B------:R-:W-:Y:S01]  /*3da0*/  LOP3.LUT R2, R2, 0xffff, RZ, 0xc0, !PT ;  /* 0x0000ffff02027812 */ /* 0x000fe200078ec0ff */
[----:B------:R-:W-:Y:S01]  /*3db0*/  IMAD.MOV.U32 R8, RZ, RZ, RZ ;  /* 0x000000ffff087224 */ /* 0x000fe200078e00ff */
[----:B------:R-:W-:Y:S01]  /*3dc0*/  R2UR UR20, R3 ;  /* 0x00000000031472ca */ /* 0x000fe200000e0000 */
[----:B------:R-:W-:Y:S01]  /*3dd0*/  UMOV UR24, URZ ;  /* 0x000000ff00187c82 */ /* 0x000fe20008000000 */
[----:B------:R-:W-:-:S02]  /*3de0*/  R2UR UR30, R2 ;  /* 0x00000000021e72ca */ /* 0x000fc400000e0000 */
[----:B------:R-:W-:Y:S01]  /*3df0*/  CS2R R2, SRZ ;  /* 0x0000000000027805 */ /* 0x000fe2000001ff00 */
[----:B------:R-:W-:Y:S01]  /*3e00*/  UMOV UR15, URZ ;  /* 0x000000ff000f7c82 */ /* 0x000fe20008000000 */
[----:B----4-:R-:W-:Y:S01]  /*3e10*/  ULEA UR17, UR4, UR17, 0x18 ;  /* 0x0000001104117291 */ /* 0x010fe2000f8ec0ff */
[----:B------:R-:W-:Y:S01]  /*3e20*/  UMOV UR14, URZ ;  /* 0x000000ff000e7c82 */ /* 0x000fe20008000000 */
[----:B------:R-:W-:Y:S02]  /*3e30*/  UISETP.NE.AND UP3, UPT, UR33, URZ, UPT ;  /* 0x000000ff2100728c */ /* 0x000fe4000bf65270 */
[----:B------:R-:W-:Y:S02]  /*3e40*/  UIADD3 UR5, UPT, UPT, UR17, 0x8400, URZ ;  /* 0x0000840011057890 */ /* 0x000fe4000fffe0ff */
[----:B------:R-:W-:-:S03]  /*3e50*/  UIADD3 UR4, UPT, UPT, UR17, 0x28400, URZ ;  /* 0x0002840011047890 */ /* 0x000fc6000fffe0ff */
[----:B---3--:R-:W2:Y:S01]  /*3e60*/  LDS R0, [UR17+0x1e0] ;  /* 0x0001e011ff007984 */ /* 0x008ea20008000800 */
[----:B-1----:R-:W-:Y:S02]  /*3e70*/  UIADD3 UR6, UPT, UPT, UR6, 0x3f, URZ ;  /* 0x0000003f06067890 */ /* 0x002fe4000fffe0ff */
[----:B------:R-:W-:Y:S02]  /*3e80*/  USHF.R.U32.HI UR5, URZ, 0x4, UR5 ;  /* 0x00000004ff057899 */ /* 0x000fe40008011605 */
[----:B------:R-:W-:Y:S02]  /*3e90*/  USHF.R.S32.HI UR25, URZ, 0x1f, UR6 ;  /* 0x0000001fff197899 */ /* 0x000fe40008011406 */
[----:B------:R-:W-:Y:S02]  /*3ea0*/  USHF.R.U32.HI UR4, URZ, 0x4, UR4 ;  /* 0x00000004ff047899 */ /* 0x000fe40008011604 */
[----:B------:R-:W-:Y:S02]  /*3eb0*/  ULEA.HI UR25, UR25, UR6, URZ, 0x6 ;  /* 0x0000000619197291 */ /* 0x000fe4000f8f30ff */
[----:B------:R-:W-:-:S02]  /*3ec0*/  ULOP3.LUT UR5, UR5, 0x3fff, URZ, 0xc0, !UPT ;  /* 0x00003fff05057892 */ /* 0x000fc4000f8ec0ff */
[----:B------:R-:W-:Y:S02]  /*3ed0*/  USHF.R.S32.HI UR25, URZ, 0x6, UR25 ;  /* 0x00000006ff197899 */ /* 0x000fe40008011419 */
[----:B------:R-:W-:Y:S02]  /*3ee0*/  ULOP3.LUT UR22, UR4, 0x3fff, URZ, 0xc0, !UPT ;  /* 0x00003fff04167892 */ /* 0x000fe4000f8ec0ff */
[----:B------:R-:W-:Y:S02]  /*3ef0*/  UISETP.LT.AND UP0, UPT, UR25, 0x1, UPT ;  /* 0x000000011900788c */ /* 0x000fe4000bf01270 */
[----:B------:R-:W-:Y:S02]  /*3f00*/  ULOP3.LUT UR21, UR5, 0x10000, URZ, 0xfc, !UPT ;  /* 0x0001000005157892 */ /* 0x000fe4000f8efcff */
[----:B------:R-:W-:Y:S02]  /*3f10*/  ULOP3.LUT UR22, UR22, 0x10000, URZ, 0xfc, !UPT ;  /* 0x0001000016167892 */ /* 0x000fe4000f8efcff */
[----:B------:R-:W-:Y:S01]  /*3f20*/  USEL UR31, UR25, 0x1, !UP0 ;  /* 0x00000001191f7887 */ /* 0x000fe2000c000000 */
[----:B------:R-:W-:Y:S01]  /*3f30*/  UMOV UR28, 0x0 ;  /* 0x00000000001c7882 */ /* 0x000fe20000000000 */
[----:B------:R-:W-:Y:S01]  /*3f40*/  UMOV UR29, 0x10200490 ;  /* 0x10200490001d7882 */ /* 0x000fe20000000000 */
[----:B------:R-:W-:Y:S01]  /*3f50*/  UMOV UR26, 0x0 ;  /* 0x00000000001a7882 */ /* 0x000fe20000000000 */
[----:B------:R-:W-:Y:S01]  /*3f60*/  UMOV UR27, 0x10200490 ;  /* 0x10200490001b7882 */ /* 0x000fe20000000000 */
[----:B--2---:R-:W-:-:S15]  /*3f70*/  R2UR UR32, R0 ;  /* 0x00000000002072ca */ /* 0x004fde00000e0000 */
.L_x_87:
[C---:B------:R-:W-:Y:S02]  /*3f80*/  LEA R0, R8.reuse, UR17, 0x3 ;  /* 0x0000001108007c11 */ /* 0x040fe4000f8e18ff */
[----:B------:R-:W-:Y:S02]  /*3f90*/  SHF.L.U32 R5, R3, 0x1f, RZ ;  /* 0x0000001f03057819 */ /* 0x000fe400000006ff */
[----:B------:R-:W-:Y:S02]  /*3fa0*/  LEA R4, R8, UR17, 0x4 ;  /* 0x0000001108047c11 */ /* 0x000fe4000f8e20ff */
[----:B------:R-:W1:Y:S02]  /*3fb0*/  SYNCS.PHASECHK.TRANS64.TRYWAIT P0, [R0+URZ+0x130], R5 ;  /* 0x00013005000075a7 */ /* 0x000e6400080011ff */
[----:B-1-3--:R-:W-:Y:S05]  /*3fc0*/  @!P0 BRA `(.L_x_80) ;  /* 0x0000006000188947 */ /* 0x00afea0003800000 */
.L_x_179:
[----:B-1----:R-:W1:Y:S01]  /*3fd0*/  LDS.128 R4, [R4+0x1c0] ;  /* 0x0001c00004047984 */ /* 0x002e620000000c00 */
[----:B------:R-:W-:Y:S02]  /*3fe0*/  VIADD R0, R0, 0x140 ;  /* 0x0000014000007836 */ /* 0x000fe40000000000 */
[----:B------:R-:W-:Y:S01]  /*3ff0*/  VIADD R8, R8, 0x1 ;  /* 0x0000000108087836 */ /* 0x000fe20000000000 */
[----:B------:R-:W-:Y:S01]  /*4000*/  @!PT LDS RZ, [RZ] ;  /* 0x00000000fffff984 */ /* 0x000fe20000000800 */
[----:B------:R-:W-:Y:S01]  /*4010*/  @!PT LDS RZ, [RZ] ;  /* 0x00000000fffff984 */ /* 0x000fe20000000800 */
[----:B------:R-:W-:Y:S01]  /*4020*/  @!PT LDS RZ, [RZ] ;  /* 0x00000000fffff984 */ /* 0x000fe20000000800 */
[----:B------:R-:W-:Y:S01]  /*4030*/  @!PT LDS RZ, [RZ] ;  /* 0x00000000fffff984 */ /* 0x000fe20000000800 */
[----:B------:R2:W-:Y:S06]  /*4040*/  MEMBAR.ALL.CTA ;  /* 0x0000000000007992 */ /* 0x0005ec0000008000 */
[----:B--2---:R-:W2:Y:S01]  /*4050*/  FENCE.VIEW.ASYNC.S ;  /* 0x00000000000073c6 */ /* 0x004ea20000000000 */
[----:B------:R-:W-:-:S04]  /*4060*/  PRMT R0, RZ, 0x654, R0 ;  /* 0x00000654ff007816 */ /* 0x000fc80000000000 */
[----:B--2---:R2:W-:Y:S01]  /*4070*/  SYNCS.ARRIVE.TRANS64.RED.A1T0 RZ, [R0+URZ], RZ ;  /* 0x000000ff00ff79a7 */ /* 0x0045e200081004ff */
[----:B-1----:R-:W-:Y:S01]  /*4080*/  LOP3.LUT P1, RZ, R6, 0x1, RZ, 0xc0, !PT ;  /* 0x0000000106ff7812 */ /* 0x002fe2000782c0ff */
[----:B--2---:R-:W-:-:S12]  /*4090*/  BRA.U UP3, `(.L_x_81) ;  /* 0x0000000103e07547 */ /* 0x004fd8000b800000 */
[----:B------:R-:W1:Y:S01]  /*40a0*/  LDCU UR4, c[0x0][0x38c] ;  /* 0x00007180ff0477ac */ /* 0x000e620008000800 */
[----:B------:R-:W-:Y:S02]  /*40b0*/  PLOP3.LUT P2, PT, PT, PT, PT, 0x80, 0x8 ;  /* 0x000000000008781c */ /* 0x000fe40003f4f070 */
[----:B------:R-:W-:Y:S01]  /*40c0*/  SHF.L.U32 R5, R9, 0x1f, RZ ;  /* 0x0000001f09057819 */ /* 0x000fe200000006ff */
[----:B------:R-:W-:Y:S02]  /*40d0*/  ULEA UR23, UR24, UR17, 0x3 ;  /* 0x0000001118177291 */ /* 0x000fe4000f8e18ff */
[----:B------:R-:W-:Y:S02]  /*40e0*/  ULEA UR18, UR24, UR32, 0x7 ;  /* 0x0000002018127291 */ /* 0x000fe4000f8e38ff */
[----:B-1----:R-:W-:-:S06]  /*40f0*/  UISETP.GE.AND UP0, UPT, UR4, 0x1, UPT ;  /* 0x000000010400788c */ /* 0x002fcc000bf06270 */
[----:B------:R-:W-:-:S05]  /*4100*/  PLOP3.LUT P0, PT, PT, PT, UP0, 0x80, 0x8 ;  /* 0x000000000008781c */ /* 0x000fca0003f0f008 */
[----:B------:R-:W-:-:S08]  /*4110*/  @UP0 ULEA UR4, UR15, UR17, 0x3 ;  /* 0x000000110f040291 */ /* 0x000fd0000f8e18ff */
[----:B------:R-:W-:-:S04]  /*4120*/  @P0 SHF.L.U32 R0, R2, 0x1f, RZ ;  /* 0x0000001f02000819 */ /* 0x000fc800000006ff */
[----:B------:R1:W2:Y:S01]  /*4130*/  @P0 SYNCS.PHASECHK.TRANS64.TRYWAIT P2, [UR4], R0 ;  /* 0x00000000ff0005a7 */ /* 0x0002a20008041104 */
[----:B------:R-:W3:Y:S02]  /*4140*/  SYNCS.PHASECHK.TRANS64.TRYWAIT P0, [UR23+0x170], R5 ;  /* 0x00017005ff0075a7 */ /* 0x000ee40008001117 */
[----:B-123--:R-:W-:Y:S05]  /*4150*/  @!P0 BRA `(.L_x_82) ;  /* 0x0000005c00c88947 */ /* 0x00efea0003800000 */
.L_x_181:
[----:B------:R-:W-:Y:S01]  /*4160*/  UMOV UR19, UR14 ;  /* 0x0000000e00137c82 */ /* 0x000fe20008000000 */
[----:B------:R-:W-:Y:S05]  /*4170*/  BRA.U !UP0, `(.L_x_83) ;  /* 0x0000000108987547 */ /* 0x000fea000b800000 */
[----:B------:R-:W-:Y:S02]  /*4180*/  UIADD3 UR19, UPT, UPT, UR31, UR14, URZ ;  /* 0x0000000e1f137290 */ /* 0x000fe4000fffe0ff */
[----:B------:R-:W-:Y:S01]  /*4190*/  UPLOP3.LUT UP2, UPT, UPT, UPT, UPT, 0x40, 0x4 ;  /* 0x000000000004789c */ /* 0x000fe20003f4e870 */
[----:B------:R-:W-:Y:S01]  /*41a0*/  UMOV UR16, UR25 ;  /* 0x0000001900107c82 */ /* 0x000fe20008000000 */
[----:B------:R-:W-:-:S09]  /*41b0*/  UMOV UR6, UR15 ;  /* 0x0000000f00067c82 */ /* 0x000fd20008000000 */
.L_x_86:
[----:B--2---:R-:W-:Y:S01]  /*41c0*/  ULEA UR5, UR6, UR17, 0x3 ;  /* 0x0000001106057291 */ /* 0x004fe2000f8e18ff */
[----:B---3--:R-:W-:Y:S11]  /*41d0*/  @P2 BRA `(.L_x_84) ;  /* 0x00000000000c2947 */ /* 0x008ff60003800000 */
[----:B-1----:R-:W-:Y:S04]  /*41e0*/  SHF.L.U32 R5, R2, 0x1f, RZ ;  /* 0x0000001f02057819 */ /* 0x002fe800000006ff */
[----:B------:R-:W1:Y:S02]  /*41f0*/  SYNCS.PHASECHK.TRANS64.TRYWAIT P0, [UR5], R5 ;  /* 0x00000005ff0075a7 */ /* 0x000e640008001105 */
[----:B-1----:R-:W-:Y:S05]  /*4200*/  @!P0 BRA `(.L_x_85) ;  /* 0x0000005c00b48947 */ /* 0x002fea0003800000 */
.L_x_84:
[----:B------:R-:W-:Y:S01]  /*4210*/  UISETP.NE.AND UP0, UPT, UR16, 0x1, UPT ;  /* 0x000000011000788c */ /* 0x000fe2000bf05270 */
[----:B------:R-:W-:Y:S01]  /*4220*/  PLOP3.LUT P2, PT, PT, PT, PT, 0x80, 0x8 ;  /* 0x000000000008781c */ /* 0x000fe20003f4f070 */
[----:B------:R-:W-:Y:S02]  /*4230*/  UIADD3 UR4, UPT, UPT, UR6, 0x1, URZ ;  /* 0x0000000106047890 */ /* 0x000fe4000fffe0ff */
[----:B------:R-:W-:Y:S02]  /*4240*/  ULEA UR12, UR6, UR22, 0x8 ;  /* 0x00000016060c7291 */ /* 0x000fe4000f8e40ff */
[----:B------:R-:W-:Y:S01]  /*4250*/  UISETP.NE.AND UP1, UPT, UR4, 0x10, UPT ;  /* 0x000000100400788c */ /* 0x000fe2000bf25270 */
[----:B------:R-:W-:Y:S01]  /*4260*/  PLOP3.LUT P0, PT, PT, PT, UP0, 0x80, 0x8 ;  /* 0x000000000008781c */ /* 0x000fe20003f0f008 */
[----:B------:R-:W-:Y:S02]  /*4270*/  UIADD3 UR10, UPT, UPT, UR12, 0x2, URZ ;  /* 0x000000020c0a7890 */ /* 0x000fe4000fffe0ff */
[----:B------:R-:W-:Y:S02]  /*4280*/  USEL UR7, URZ, 0x1, UP1 ;  /* 0x00000001ff077887 */ /* 0x000fe40008800000 */
[----:B------:R-:W-:Y:S02]  /*4290*/  USEL UR15, UR4, URZ, UP1 ;  /* 0x000000ff040f7287 */ /* 0x000fe40008800000 */
[----:B------:R-:W-:Y:S02]  /*42a0*/  UIADD3 UR14, UPT, UPT, UR14, 0x1, URZ ;  /* 0x000000010e0e7890 */ /* 0x000fe4000fffe0ff */
[----:B------:R-:W-:Y:S01]  /*42b0*/  @UP0 ULEA UR4, UR15, UR17, 0x3 ;  /* 0x000000110f040291 */ /* 0x000fe2000f8e18ff */
[----:B------:R-:W-:Y:S01]  /*42c0*/  LOP3.LUT R2, R2, UR7, RZ, 0x3c, !PT ;  /* 0x0000000702027c12 */ /* 0x000fe2000f8e3cff */
[----:B------:R-:W-:Y:S01]  /*42d0*/  UIADD3 UR7, UPT, UPT, UR5, 0x80, URZ ;  /* 0x0000008005077890 */ /* 0x000fe2000fffe0ff */
[----:B------:R-:W-:Y:S02]  /*42e0*/  UMOV UR13, 0x80004020 ;  /* 0x80004020000d7882 */ /* 0x000fe40000000000 */
[----:B-1----:R-:W-:Y:S01]  /*42f0*/  @P0 SHF.L.U32 R0, R2, 0x1f, RZ ;  /* 0x0000001f02000819 */ /* 0x002fe200000006ff */
[----:B------:R-:W-:Y:S01]  /*4300*/  UMOV UR5, 0x80004020 ;  /* 0x8000402000057882 */ /* 0x000fe20000000000 */
[----:B------:R-:W-:Y:S01]  /*4310*/  UMOV UR11, 0x80004020 ;  /* 0x80004020000b7882 */ /* 0x000fe20000000000 */
[----:B------:R-:W-:Y:S01]  /*4320*/  UMOV UR9, 0x80004020 ;  /* 0x8000402000097882 */ /* 0x000fe20000000000 */
[----:B------:R2:W3:Y:S01]  /*4330*/  @P0 SYNCS.PHASECHK.TRANS64.TRYWAIT P2, [UR4], R0 ;  /* 0x00000000ff0005a7 */ /* 0x0004e20008041104 */
[----:B------:R-:W-:Y:S02]  /*4340*/  ULEA UR4, UR6, UR21, 0x9 ;  /* 0x0000001506047291 */ /* 0x000fe4000f8e48ff */
[----:B------:R-:W-:Y:S02]  /*4350*/  UISETP.NE.AND UP0, UPT, UR14, UR19, UPT ;  /* 0x000000130e00728c */ /* 0x000fe4000bf05270 */
[----:B------:R-:W-:Y:S02]  /*4360*/  UIADD3 UR8, UPT, UPT, UR4, 0x2, URZ ;  /* 0x0000000204087890 */ /* 0x000fe4000fffe0ff */
[----:B------:R-:W-:Y:S01]  /*4370*/  UIADD3 UR16, UPT, UPT, UR16, -0x1, URZ ;  /* 0xffffffff10107890 */ /* 0x000fe2000fffe0ff */
[----:B------:R-:W-:Y:S02]  /*4380*/  UMOV UR6, UR15 ;  /* 0x0000000f00067c82 */ /* 0x000fe40008000000 */
[----:B------:R2:W-:Y:S01]  /*4390*/  UTCQMMA.2CTA gdesc[UR4], gdesc[UR12], tmem[UR18], tmem[UR28], idesc[UR29], UP2 ;  /* 0x00ff1c0c040075ea */ /* 0x0005e20009200312 */
[----:B------:R-:W-:Y:S03]  /*43a0*/  UPLOP3.LUT UP2, UPT, UPT, UPT, UPT, 0x80, 0x8 ;  /* 0x000000000008789c */ /* 0x000fe60003f4f070 */
[----:B------:R2:W-:Y:S01]  /*43b0*/  UTCQMMA.2CTA gdesc[UR8], gdesc[UR10], tmem[UR18], tmem[UR26], idesc[UR27], UPT ;  /* 0x00ff1a0a080075ea */ /* 0x0005e2000ba00312 */
[----:B------:R2:W-:Y:S01]  /*43c0*/  UTCBAR.2CTA.MULTICAST [UR7], URZ, UR20 ;  /* 0x000000ff070073e9 */ /* 0x0005e20008200814 */
[----:B------:R-:W-:Y:S06]  /*43d0*/  BRA.U UP0, `(.L_x_86) ;  /* 0xfffffffd00787547 */ /* 0x000fec000b83ffff */
.L_x_83:
[----:B--2---:R-:W-:Y:S01]  /*43e0*/  UIADD3 UR4, UPT, UPT, UR23, 0x150, URZ ;  /* 0x0000015017047890 */ /* 0x004fe2000fffe0ff */
[----:B------:R-:W-:-:S08]  /*43f0*/  UMOV UR14, UR19 ;  /* 0x00000013000e7c82 */ /* 0x000fd00008000000 */
[----:B------:R2:W-:Y:S01]  /*4400*/  UTCBAR.2CTA.MULTICAST [UR4], URZ, UR30 ;  /* 0x000000ff040073e9 */ /* 0x0005e2000820081e */
[----:B------:R-:W-:Y:S02]  /*4410*/  NOP ;  /* 0x0000000000007918 */ /* 0x000fe40000000000 */
.L_x_81:
[----:B--2---:R-:W-:Y:S01]  /*4420*/  UIADD3 UR4, UPT, UPT, UR24, 0x1, URZ ;  /* 0x0000000118047890 */ /* 0x004fe2000fffe0ff */
[----:B------:R-:W-:-:S03]  /*4430*/  ISETP.NE.AND P0, PT, R8, 0x2, PT ;  /* 0x000000020800780c */ /* 0x000fc60003f05270 */
[----:B------:R-:W-:Y:S01]  /*4440*/  UISETP.NE.AND UP0, UPT, UR4, 0x4, UPT ;  /* 0x000000040400788c */ /* 0x000fe2000bf05270 */
[----:B-1----:R-:W-:Y:S02]  /*4450*/  SEL R0, RZ, 0x1, P0 ;  /* 0x00000001ff007807 */ /* 0x002fe40000000000 */
[----:B------:R-:W-:Y:S01]  /*4460*/  SEL R8, R8, RZ, P0 ;  /* 0x000000ff08087207 */ /* 0x000fe20000000000 */
[----:B------:R-:W-:Y:S01]  /*4470*/  USEL UR5, URZ, 0x1, UP0 ;  /* 0x00000001ff057887 */ /* 0x000fe20008000000 */
[----:B------:R-:W-:Y:S01]  /*4480*/  LOP3.LUT R3, R3, R0, RZ, 0x3c, !PT ;  /* 0x0000000003037212 */ /* 0x000fe200078e3cff */
[----:B------:R-:W-:-:S04]  /*4490*/  USEL UR24, UR4, URZ, UP0 ;  /* 0x000000ff04187287 */ /* 0x000fc80008000000 */
[----:B------:R-:W-:Y:S01]  /*44a0*/  LOP3.LUT R9, R9, UR5, RZ, 0x3c, !PT ;  /* 0x0000000509097c12 */ /* 0x000fe2000f8e3cff */
[----:B------:R-:W-:Y:S07]  /*44b0*/  @P1 BRA `(.L_x_87) ;  /* 0xfffffff800b01947 */ /* 0x000fee000383ffff */
[----:B------:R-:W1:Y:S01]  /*44c0*/  S2UR UR8, SR_CgaCtaId ;  /* 0x00000000000879c3 */ /* 0x000e620000008800 */
[----:B------:R-:W-:Y:S01]  /*44d0*/  ELECT P0, URZ, PT ;  /* 0x0000000000ff782f */ /* 0x000fe20003800000 */
[----:B------:R-:W-:Y:S01]  /*44e0*/  HFMA2 R0, -RZ, RZ, 0, 5.9604644775390625e-08 ;  /* 0x00000001ff007431 */ /* 0x000fe200000001ff */
[----:B------:R-:W-:-:S05]  /*44f0*/  UMOV UR4, 0x40 ;  /* 0x0000004000047882 */ /* 0x000fca0000000000 */
[----:B------:R-:W-:Y:S01]  /*4500*/  UVIRTCOUNT.DEALLOC.SMPOOL 0x80 ;  /* 0x000000800000784c */ /* 0x000fe20000000000 */
[----:B------:R-:W-:Y:S02]  /*4510*/  UISETP.NE.AND UP1, UPT, UR33, URZ, UPT ;  /* 0x000000ff2100728c */ /* 0x000fe4000bf25270 */
[----:B-1----:R-:W-:-:S09]  /*4520*/  ULEA UR8, UR8, UR4, 0x18 ;  /* 0x0000000408087291 */ /* 0x002fd2000f8ec0ff */
[----:B------:R1:W-:Y:S01]  /*4530*/  @P0 STS.U8 [UR8+0x1c], R0 ;  /* 0x00001c00ff000988 */ /* 0x0003e20008000008 */
[----:B------:R-:W-:Y:S05]  /*4540*/  BRA.U UP1, `(.L_x_88) ;  /* 0x0000000101a07547 */ /* 0x000fea000b800000 */
[----:B------:R-:W-:Y:S01]  /*4550*/  UIADD3 UR7, UPT, UPT, UR17, 0x170, URZ ;  /* 0x0000017011077890 */ /* 0x000fe2000fffe0ff */
[----:B------:R-:W-:-:S03]  /*4560*/  SHF.L.U32 R3, R9, 0x1f, RZ ;  /* 0x0000001f09037819 */ /* 0x000fc600000006ff */
[----:B------:R-:W-:-:S09]  /*4570*/  ULEA UR4, UR24, UR7, 0x3 ;  /* 0x0000000718047291 */ /* 0x000fd2000f8e18ff */
[----:B------:R-:W2:Y:S02]  /*4580*/  SYNCS.PHASECHK.TRANS64.TRYWAIT P0, [UR4], R3 ;  /* 0x00000003ff0075a7 */ /* 0x000ea40008001104 */
[----:B--2---:R-:W-:Y:S05]  /*4590*/  @!P0 BRA `(.L_x_89) ;  /* 0x0000005800e88947 */ /* 0x004fea0003800000 */
.L_x_184:
        /* <DEDUP_REMOVED lines=9> */
.L_x_186:
        /* <DEDUP_REMOVED lines=9> */
.L_x_188:
[----:B------:R-:W-:-:S04]  /*46c0*/  UIADD3 UR4, UPT, UPT, UR4, 0x1, URZ ;  /* 0x0000000104047890 */ /* 0x000fc8000fffe0ff */
[----:B------:R-:W-:-:S04]  /*46d0*/  UISETP.NE.AND UP0, UPT, UR4, 0x4, UPT ;  /* 0x000000040400788c */ /* 0x000fc8000bf05270 */
[----:B------:R-:W-:Y:S02]  /*46e0*/  USEL UR5, URZ, 0x1, UP0 ;  /* 0x00000001ff057887 */ /* 0x000fe40008000000 */
[----:B------:R-:W-:-:S04]  /*46f0*/  USEL UR4, UR4, URZ, UP0 ;  /* 0x000000ff04047287 */ /* 0x000fc80008000000 */
[----:B------:R-:W-:Y:S01]  /*4700*/  ULEA UR4, UR4, UR7, 0x3 ;  /* 0x0000000704047291 */ /* 0x000fe2000f8e18ff */
[----:B-1----:R-:W-:-:S04]  /*4710*/  LOP3.LUT R3, R2, UR5, RZ, 0x3c, !PT ;  /* 0x0000000502037c12 */ /* 0x002fc8000f8e3cff */
[----:B------:R-:W-:Y:S01]  /*4720*/  SHF.L.U32 R3, R3, 0x1f, RZ ;  /* 0x0000001f03037819 */ /* 0x000fe200000006ff */
[----:B------:R-:W-:-:S04]  /*4730*/  IMAD.U32 R0, RZ, RZ, UR4 ;  /* 0x00000004ff007e24 */ /* 0x000fc8000f8e00ff */
[----:B------:R1:W2:Y:S03]  /*4740*/  SYNCS.PHASECHK.TRANS64.TRYWAIT P0, [R0+URZ], R3 ;  /* 0x00000003000075a7 */ /* 0x0002a600080011ff */
[----:B--2---:R-:W-:Y:S05]  /*4750*/  @!P0 NANOSLEEP.SYNCS 0x989680 ;  /* 0x009896800000895d */ /* 0x004fea0003900000 */
[----:B------:R-:W2:Y:S02]  /*4760*/  @!P0 SYNCS.PHASECHK.TRANS64 P0, [R0+URZ], R3 ;  /* 0x00000003000085a7 */ /* 0x000ea400080010ff */
[----:B--2---:R-:W-:Y:S05]  /*4770*/  @P0 BRA `(.L_x_92) ;  /* 0x0000000000200947 */ /* 0x004fea0003800000 */
.L_x_93:
[----:B--2---:R2:W4:Y:S02]  /*4780*/  SYNCS.PHASECHK.TRANS64.TRYWAIT P0, [R0+URZ], R3 ;  /* 0x00000003000075a7 */ /* 0x00452400080011ff */
[----:B----4-:R-:W-:Y:S05]  /*4790*/  @!P0 NANOSLEEP.SYNCS 0x989680 ;  /* 0x009896800000895d */ /* 0x010fea0003900000 */
[----:B------:R-:W4:Y:S02]  /*47a0*/  @!P0 SYNCS.PHASECHK.TRANS64 P0, [R0+URZ], R3 ;  /* 0x00000003000085a7 */ /* 0x000f2400080010ff */
[----:B----4-:R-:W-:Y:S05]  /*47b0*/  @!P0 BRA `(.L_x_93) ;  /* 0xfffffffc00f08947 */ /* 0x010fea000383ffff */
[----:B------:R-:W-:Y:S05]  /*47c0*/  BRA `(.L_x_92) ;  /* 0x00000000000c7947 */ /* 0x000fea0003800000 */
.L_x_88:
[----:B------:R-:W-:-:S04]  /*47d0*/  UIADD3 UR4, UPT, UPT, UR17, 0x1b0, URZ ;  /* 0x000001b011047890 */ /* 0x000fc8000fffe0ff */
[----:B------:R-:W-:-:S09]  /*47e0*/  UPRMT UR4, UR34, 0x654, UR4 ;  /* 0x0000065422047896 */ /* 0x000fd20008000004 */
[----:B------:R-:W-:Y:S03]  /*47f0*/  SYNCS.ARRIVE.TRANS64.RED.A1T0 RZ, [UR4], RZ ;  /* 0x000000ffffff79a7 */ /* 0x000fe60008100404 */
.L_x_92:
[----:B-12---:R-:W-:Y:S01]  /*4800*/  SHF.L.U32 R3, RZ, 0x1f, RZ ;  /* 0x0000001fff037819 */ /* 0x006fe200000006ff */
[----:B------:R-:W-:Y:S01]  /*4810*/  UIADD3 UR4, UPT, UPT, UR17, 0x1b0, URZ ;  /* 0x000001b011047890 */ /* 0x000fe2000fffe0ff */
[----:B------:R-:W-:Y:S02]  /*4820*/  PLOP3.LUT P0, PT, PT, PT, UP1, 0x80, 0x8 ;  /* 0x000000000008781c */ /* 0x000fe40003f0f018 */
[----:B------:R-:W1:Y:S02]  /*4830*/  SYNCS.PHASECHK.TRANS64.TRYWAIT P1, [UR17+0x1b0], R3 ;  /* 0x0001b003ff0075a7 */ /* 0x000e640008021111 */
[----:B-1----:R-:W-:Y:S09]  /*4840*/  @!P1 BRA `(.L_x_94) ;  /* 0x0000005800849947 */ /* 0x002ff20003800000 */
.L_x_190:
[----:B------:R-:W-:Y:S01]  /*4850*/  @!UP1 UPRMT UR4, UR34, 0x654, UR4 ;  /* 0x0000065422049896 */ /* 0x000fe20008000004 */
[----:B------:R-:W-:Y:S01]  /*4860*/  UMOV UR5, 0xffff ;  /* 0x0000ffff00057882 */ /* 0x000fe20000000000 */
[----:B------:R-:W-:-:S07]  /*4870*/  UMOV UR6, 0x1 ;  /* 0x0000000100067882 */ /* 0x000fce0000000000 */
[----:B------:R-:W-:Y:S01]  /*4880*/  @!P0 SYNCS.ARRIVE.TRANS64.RED.A1T0 RZ, [UR4], RZ ;  /* 0x000000ffffff89a7 */ /* 0x000fe20008100404 */
[----:B------:R-:W-:Y:S01]  /*4890*/  NOP ;  /* 0x0000000000007918 */ /* 0x000fe20000000000 */
[----:B-1----:R-:W1:Y:S01]  /*48a0*/  LDS R0, [UR8+0x14] ;  /* 0x00001408ff007984 */ /* 0x002e620008000800 */
[----:B------:R-:W-:-:S04]  /*48b0*/  ULOP3.LUT UR4, UR32, 0xffff, URZ, 0xc0, !UPT ;  /* 0x0000ffff20047892 */ /* 0x000fc8000f8ec0ff */
[----:B------:R-:W-:-:S04]  /*48c0*/  USHF.R.U32.HI UR4, URZ, 0x5, UR4 ;  /* 0x00000005ff047899 */ /* 0x000fc80008011604 */
[----:B------:R-:W-:Y:S02]  /*48d0*/  USHF.L.U32 UR5, UR5, UR4, URZ ;  /* 0x0000000405057299 */ /* 0x000fe400080006ff */
[----:B------:R-:W-:-:S04]  /*48e0*/  USHF.L.U32 UR4, UR6, UR4, URZ ;  /* 0x0000000406047299 */ /* 0x000fc800080006ff */
[----:B-1----:R-:W-:-:S04]  /*48f0*/  LOP3.LUT R0, R0, UR5, RZ, 0xc0, !PT ;  /* 0x0000000500007c12 */ /* 0x002fc8000f8ec0ff */
[----:B------:R-:W-:-:S13]  /*4900*/  ISETP.NE.AND P0, PT, R0, UR5, PT ;  /* 0x0000000500007c0c */ /* 0x000fda000bf05270 */
[----:B------:R-:W-:Y:S05]  /*4910*/  @P0 BRA `(.L_x_95) ;  /* 0x0000000000580947 */ /* 0x000fea0003800000 */
[----:B------:R-:W1:Y:S02]  /*4920*/  LDS R0, [UR8+0x18] ;  /* 0x00001808ff007984 */ /* 0x000e640008000800 */
[----:B-1----:R-:W-:-:S04]  /*4930*/  LOP3.LUT R0, R0, UR4, RZ, 0xc0, !PT ;  /* 0x0000000400007c12 */ /* 0x002fc8000f8ec0ff */
[----:B------:R-:W-:-:S13]  /*4940*/  ISETP.NE.AND P0, PT, R0, UR4, PT ;  /* 0x0000000400007c0c */ /* 0x000fda000bf05270 */
[----:B------:R-:W-:Y:S05]  /*4950*/  @P0 BRA `(.L_x_96) ;  /* 0x00000000003c0947 */ /* 0x000fea0003800000 */
[----:B------:R-:W1:Y:S01]  /*4960*/  S2R R2, SR_LANEID ;  /* 0x0000000000027919 */ /* 0x000e620000000000 */
[----:B------:R-:W-:Y:S01]  /*4970*/  ULOP3.LUT UR5, URZ, UR5, URZ, 0x33, !UPT ;  /* 0x00000005ff057292 */ /* 0x000fe2000f8e33ff */
[----:B------:R-:W-:Y:S01]  /*4980*/  LOP3.LUT R4, RZ, UR4, RZ, 0x33, !PT ;  /* 0x00000004ff047c12 */ /* 0x000fe2000f8e33ff */
[----:B------:R-:W-:Y:S02]  /*4990*/  VOTEU.ANY UR4, UPT, PT ;  /* 0x0000000000047886 */ /* 0x000fe400038e0100 */
[----:B------:R-:W-:Y:S01]  /*49a0*/  UFLO.U32 UR4, UR4 ;  /* 0x00000004000472bd */ /* 0x000fe200080e0000 */
[----:B------:R-:W2:Y:S01]  /*49b0*/  REDUX UR6, R4 ;  /* 0x00000000040673c4 */ /* 0x000ea20000000000 */
[----:B------:R-:W-:-:S06]  /*49c0*/  IMAD.U32 R0, RZ, RZ, UR5 ;  /* 0x00000005ff007e24 */ /* 0x000fcc000f8e00ff */
[----:B------:R4:W-:Y:S01]  /*49d0*/  UTCATOMSWS.AND URZ, UR5 ;  /* 0x0000000500ff79e3 */ /* 0x0009e20008000000 */
[----:B------:R-:W3:Y:S01]  /*49e0*/  REDUX UR7, R0 ;  /* 0x00000000000773c4 */ /* 0x000ee20000000000 */
[----:B-1----:R-:W-:Y:S01]  /*49f0*/  ISETP.EQ.U32.AND P0, PT, R2, UR4, PT ;  /* 0x0000000402007c0c */ /* 0x002fe2000bf02070 */
[----:B--2---:R-:W-:Y:S01]  /*4a00*/  IMAD.U32 R2, RZ, RZ, UR6 ;  /* 0x00000006ff027e24 */ /* 0x004fe2000f8e00ff */
[----:B---3--:R-:W-:-:S11]  /*4a10*/  MOV R3, UR7 ;  /* 0x0000000700037c02 */ /* 0x008fd60008000f00 */
[----:B------:R4:W-:Y:S04]  /*4a20*/  @P0 ATOMS.AND RZ, [UR8+0x14], R3 ;  /* 0x00001403ffff098c */ /* 0x0009e8000a800008 */
[----:B------:R4:W-:Y:S01]  /*4a30*/  @P0 ATOMS.AND RZ, [UR8+0x18], R2 ;  /* 0x00001802ffff098c */ /* 0x0009e2000a800008 */
[----:B------:R-:W-:Y:S05]  /*4a40*/  BRA `(.L_x_97) ;  /* 0x0000000000147947 */ /* 0x000fea0003800000 */
.L_x_96:
[----:B------:R-:W-:Y:S02]  /*4a50*/  MOV R2, 0x4a70 ;  /* 0x00004a7000027802 */ /* 0x000fe40000000f00 */
[----:B---3-5:R-:W-:Y:S05]  /*4a60*/  CALL.REL.NOINC `($__internal_0_$__cuda_sm10x_tcgen05_guardrail_trap_col_being_dealloced_not_returned_by_alloc) ;  /* 0x0000005800d87944 */ /* 0x028fea0003c00000 */
[----:B------:R-:W-:Y:S05]  /*4a70*/  BRA `(.L_x_97) ;  /* 0x0000000000087947 */ /* 0x000fea0003800000 */
.L_x_95:
[----:B------:R-:W-:Y:S02]  /*4a80*/  MOV R2, 0x4aa0 ;  /* 0x00004aa000027802 */ /* 0x000fe40000000f00 */
[----:B---3-5:R-:W-:Y:S05]  /*4a90*/  CALL.REL.NOINC `($__internal_2_$__cuda_sm10x_tcgen05_guardrail_trap_unallocated_columns_being_dealloced) ;  /* 0x0000005800e47944 */ /* 0x028fea0003c00000 */
.L_x_97:
[----:B------:R-:W-:Y:S01]  /*4aa0*/  NOP ;  /* 0x0000000000007918 */ /* 0x000fe20000000000 */
[----:B----4-:R-:W-:Y:S05]  /*4ab0*/  EXIT ;  /* 0x000000000000794d */ /* 0x010fea0003800000 */
.L_x_68:
[----:B------:R-:W-:-:S09]  /*4ac0*/  UISETP.NE.OR UP0, UPT, UR21, 0x3, !UP4 ;  /* 0x000000031500788c */ /* 0x000fd2000e705670 */
[----:B------:R-:W-:Y:S05]  /*4ad0*/  BRA.U UP0, `(.L_x_98) ;  /* 0x0000000d00a47547 */ /* 0x000fea000b800000 */
[----:B------:R-:W2:Y:S01]  /*4ae0*/  LDCU.64 UR4, c[0x0][0x888] ;  /* 0x00011100ff0477ac */ /* 0x000ea20008000a00 */
[----:B------:R-:W3:Y:S01]  /*4af0*/  LDC.64 R12, c[0x0][0x348] ;  /* 0x0000d200ff0c7b82 */ /* 0x000ee20000000a00 */
[----:B------:R-:W-:Y:S02]  /*4b00*/  HFMA2 R9, -RZ, RZ, 0, 0 ;  /* 0x00000000ff097431 */ /* 0x000fe400000001ff */
[----:B------:R-:W-:Y:S01]  /*4b10*/  IMAD.MOV.U32 R11, RZ, RZ, 0x1 ;  /* 0x00000001ff0b7424 */ /* 0x000fe200078e00ff */
[----:B------:R-:W4:Y:S01]  /*4b20*/  LDCU UR30, c[0x0][0x370] ;  /* 0x00006e00ff1e77ac */ /* 0x000f220008000800 */
[----:B------:R-:W-:Y:S01]  /*4b30*/  IMAD.MOV.U32 R10, RZ, RZ, RZ ;  /* 0x000000ffff0a7224 */ /* 0x000fe200078e00ff */
[----:B------:R-:W-:Y:S01]  /*4b40*/  MOV R3, 0x2000 ;  /* 0x0000200000037802 */ /* 0x000fe20000000f00 */
[----:B------:R-:W4:Y:S01]  /*4b50*/  LDCU.128 UR44, c[0x0][0xb10] ;  /* 0x00016200ff2c77ac */ /* 0x000f220008000c00 */
[----:B------:R-:W1:Y:S01]  /*4b60*/  LDCU UR27, c[0x0][0x374] ;  /* 0x00006e80ff1b77ac */ /* 0x000e620008000800 */
[----:B------:R-:W1:Y:S01]  /*4b70*/  LDCU.64 UR28, c[0x0][0x890] ;  /* 0x00011200ff1c77ac */ /* 0x000e620008000a00 */
[----:B------:R-:W1:Y:S01]  /*4b80*/  LDCU UR15, c[0x0][0xb0c] ;  /* 0x00016180ff0f77ac */ /* 0x000e620008000800 */
[----:B--2---:R-:W-:Y:S01]  /*4b90*/  UISETP.NE.U32.AND UP0, UPT, UR4, URZ, UPT ;  /* 0x000000ff0400728c */ /* 0x004fe2000bf05070 */
[----:B------:R-:W2:Y:S01]  /*4ba0*/  LDCU UR38, c[0x0][0xb20] ;  /* 0x00016400ff2677ac */ /* 0x000ea20008000800 */
[----:B------:R-:W2:Y:S01]  /*4bb0*/  LDCU UR4, c[0x0][0xb30] ;  /* 0x00016600ff0477ac */ /* 0x000ea20008000800 */
[----:B------:R-:W-:Y:S01]  /*4bc0*/  UMOV UR21, 0x400 ;  /* 0x0000040000157882 */ /* 0x000fe20000000000 */
[----:B----4-:R-:W-:-:S02]  /*4bd0*/  UIMAD.WIDE.U32 UR6, UR30, UR44, URZ ;  /* 0x0000002c1e0672a5 */ /* 0x010fc4000f8e00ff */
[----:B-1----:R-:W-:Y:S02]  /*4be0*/  UIMAD.WIDE.U32 UR8, UR27, UR47, URZ ;  /* 0x0000002f1b0872a5 */ /* 0x002fe4000f8e00ff */
[----:B------:R-:W-:Y:S02]  /*4bf0*/  ULEA UR21, UR48, UR21, 0x18 ;  /* 0x0000001530157291 */ /* 0x000fe4000f8ec0ff */
[----:B------:R-:W-:Y:S02]  /*4c00*/  UISETP.NE.U32.AND UP6, UPT, UR28, URZ, UPT ;  /* 0x000000ff1c00728c */ /* 0x000fe4000bfc5070 */
[----:B------:R-:W-:Y:S02]  /*4c10*/  UIADD3 UR31, UPT, UPT, UR21, 0x108, URZ ;  /* 0x00000108151f7890 */ /* 0x000fe4000fffe0ff */
[----:B------:R-:W-:Y:S02]  /*4c20*/  UIADD3 UR17, UPT, UPT, UR21, 0x100, URZ ;  /* 0x0000010015117890 */ /* 0x000fe4000fffe0ff */
[----:B------:R-:W-:-:S02]  /*4c30*/  UISETP.NE.AND.EX UP5, UPT, UR5, URZ, UPT, UP0 ;  /* 0x000000ff0500728c */ /* 0x000fc4000bfa5300 */
[----:B------:R-:W-:Y:S01]  /*4c40*/  UISETP.NE.AND UP0, UPT, UR42, 0x1, UPT ;  /* 0x000000012a00788c */ /* 0x000fe2000bf05270 */
[----:B------:R-:W-:Y:S01]  /*4c50*/  UMOV UR35, UR7 ;  /* 0x0000000700237c82 */ /* 0x000fe20008000000 */
[----:B------:R-:W-:Y:S01]  /*4c60*/  UMOV UR34, UR9 ;  /* 0x0000000900227c82 */ /* 0x000fe20008000000 */
[----:B------:R-:W-:Y:S02]  /*4c70*/  UISETP.NE.AND UP0, UPT, UR15, 0x1, UPT ;  /* 0x000000010f00788c */ /* 0x000fe4000bf05270 */
[----:B------:R-:W-:Y:S02]  /*4c80*/  UPLOP3.LUT UP4, UPT, UPT, UPT, UPT, 0x40, 0x4 ;  /* 0x000000000004789c */ /* 0x000fe40003f8e870 */
[----:B------:R-:W-:Y:S01]  /*4c90*/  UISETP.GE.AND UP2, UPT, UR42, 0x1, UPT ;  /* 0x000000012a00788c */ /* 0x000fe2000bf46270 */
[----:B------:R-:W1:Y:S01]  /*4ca0*/  LDCU.64 UR22, c[0x0][0xb28] ;  /* 0x00016500ff1677ac */ /* 0x000e620008000a00 */
[----:B------:R-:W-:Y:S02]  /*4cb0*/  UISETP.NE.AND.EX UP6, UPT, UR29, URZ, UPT, UP6 ;  /* 0x000000ff1d00728c */ /* 0x000fe4000bfc5360 */
[----:B------:R-:W-:-:S02]  /*4cc0*/  UPRMT UR31, UR48, 0x654, UR31 ;  /* 0x00000654301f7896 */ /* 0x000fc4000800001f */
[----:B------:R-:W-:Y:S02]  /*4cd0*/  UPRMT UR33, UR48, 0x654, UR17 ;  /* 0x0000065430217896 */ /* 0x000fe40008000011 */
[----:B------:R-:W-:Y:S02]  /*4ce0*/  USHF.R.U32.HI UR35, URZ, UR45, UR35 ;  /* 0x0000002dff237299 */ /* 0x000fe40008011623 */
[----:B--2---:R-:W-:Y:S02]  /*4cf0*/  USHF.R.U32.HI UR34, URZ, UR38, UR34 ;  /* 0x00000026ff227299 */ /* 0x004fe40008011622 */
[----:B------:R-:W-:Y:S02]  /*4d00*/  UISETP.NE.AND UP0, UPT, UR46, 0x1, UPT ;  /* 0x000000012e00788c */ /* 0x000fe4000bf05270 */
[----:B---3--:R-:W-:-:S11]  /*4d10*/  UISETP.NE.AND UP3, UPT, UR4, 0x1, UPT ;  /* 0x000000010400788c */ /* 0x008fd6000bf65270 */
.L_x_107:
[C---:B------:R-:W-:Y:S02]  /*4d20*/  LEA R8, R10.reuse, UR21, 0x3 ;  /* 0x000000150a087c11 */ /* 0x040fe4000f8e18ff */
[----:B------:R-:W-:Y:S02]  /*4d30*/  SHF.L.U32 R5, R9, 0x1f, RZ ;  /* 0x0000001f09057819 */ /* 0x000fe400000006ff */
[----:B------:R-:W-:Y:S02]  /*4d40*/  LEA R6, R10, UR21, 0x4 ;  /* 0x000000150a067c11 */ /* 0x000fe4000f8e20ff */
[----:B--2---:R-:W2:Y:S02]  /*4d50*/  SYNCS.PHASECHK.TRANS64.TRYWAIT P0, [R8+URZ+0x130], R5 ;  /* 0x00013005080075a7 */ /* 0x004ea400080011ff */
[----:B--2---:R-:W-:Y:S05]  /*4d60*/  @!P0 BRA `(.L_x_99) ;  /* 0x0000005400548947 */ /* 0x004fea0003800000 */
.L_x_191:
[----:B--2---:R-:W2:Y:S01]  /*4d70*/  LDS.128 R4, [R6+0x1c0] ;  /* 0x0001c00006047984 */ /* 0x004ea20000000c00 */
[----:B------:R-:W-:Y:S01]  /*4d80*/  UISETP.GE.AND UP0, UPT, UR42, 0x1, UPT ;  /* 0x000000012a00788c */ /* 0x000fe2000bf06270 */
[----:B------:R-:W-:Y:S01]  /*4d90*/  @!PT LDS RZ, [RZ] ;  /* 0x00000000fffff984 */ /* 0x000fe20000000800 */
[----:B------:R-:W-:Y:S01]  /*4da0*/  @!PT LDS RZ, [RZ] ;  /* 0x00000000fffff984 */ /* 0x000fe20000000800 */
[----:B------:R-:W-:Y:S01]  /*4db0*/  @!PT LDS RZ, [RZ] ;  /* 0x00000000fffff984 */ /* 0x000fe20000000800 */
[----:B------:R-:W-:Y:S01]  /*4dc0*/  @!PT LDS RZ, [RZ] ;  /* 0x00000000fffff984 */ /* 0x000fe20000000800 */
[----:B------:R3:W-:Y:S06]  /*4dd0*/  MEMBAR.ALL.CTA ;  /* 0x0000000000007992 */ /* 0x0007ec0000008000 */
[----:B---3--:R-:W3:Y:S01]  /*4de0*/  FENCE.VIEW.ASYNC.S ;  /* 0x00000000000073c6 */ /* 0x008ee20000000000 */
[----:B--2---:R-:W-:Y:S11]  /*4df0*/  LOP3.LUT P0, RZ, R6, 0x1, RZ, 0xc0, !PT ;  /* 0x0000000106ff7812 */ /* 0x004ff6000780c0ff */
[----:B------:R-:W-:Y:S02]  /*4e00*/  @!UPT UIADD3 URZ, UPT, UPT, URZ, URZ, URZ ;  /* 0x000000fffffff290 */ /* 0x000fe4000fffe0ff */
[----:B---3--:R-:W-:Y:S01]  /*4e10*/  VOTEU.ANY UP2, P0 ;  /* 0x0000000000ff7886 */ /* 0x008fe20000040100 */
[----:B------:R-:W-:Y:S11]  /*4e20*/  PLOP3.LUT P0, PT, PT, PT, UP2, 0x80, 0x8 ;  /* 0x000000000008781c */ /* 0x000ff60003f0f028 */
[----:B------:R-:W-:Y:S02]  /*4e30*/  @!UPT UIADD3 URZ, UPT, UPT, URZ, URZ, URZ ;  /* 0x000000fffffff290 */ /* 0x000fe4000fffe0ff */
[----:B------:R-:W-:Y:S02]  /*4e40*/  @P0 SHF.R.U32.HI R0, RZ, 0x10, R5 ;  /* 0x00000010ff000819 */ /* 0x000fe40000011605 */
[----:B------:R-:W-:Y:S02]  /*4e50*/  @P0 MOV R2, R4 ;  /* 0x0000000400020202 */ /* 0x000fe40000000f00 */
[----:B------:R-:W-:Y:S01]  /*4e60*/  @P0 R2UR UR4, R0 ;  /* 0x00000000000402ca */ /* 0x000fe200000e0000 */
[----:B------:R-:W-:Y:S01]  /*4e70*/  VIADD R0, R8, 0x140 ;  /* 0x0000014008007836 */ /* 0x000fe20000000000 */
[----:B------:R-:W-:Y:S02]  /*4e80*/  @P0 LOP3.LUT R4, R5, 0xffff, RZ, 0xc0, !PT ;  /* 0x0000ffff05040812 */ /* 0x000fe400078ec0ff */
[----:B------:R-:W-:Y:S02]  /*4e90*/  @P0 R2UR UR6, R2 ;  /* 0x00000000020602ca */ /* 0x000fe400000e0000 */
[----:B------:R-:W-:Y:S02]  /*4ea0*/  PRMT R0, RZ, 0x654, R0 ;  /* 0x00000654ff007816 */ /* 0x000fe40000000000 */
[----:B------:R-:W-:Y:S02]  /*4eb0*/  @P0 R2UR UR5, R4 ;  /* 0x00000000040502ca */ /* 0x000fe400000e0000 */
[----:B------:R2:W-:Y:S03]  /*4ec0*/  SYNCS.ARRIVE.TRANS64.RED.A1T0 RZ, [R0+URZ], RZ ;  /* 0x000000ff00ff79a7 */ /* 0x0005e600081004ff */
[----:B------:R-:W-:Y:S04]  /*4ed0*/  @UP2 UMOV UR26, UR4 ;  /* 0x00000004001a2c82 */ /* 0x000fe80008000000 */
[----:B------:R-:W-:Y:S04]  /*4ee0*/  @UP2 UMOV UR14, UR6 ;  /* 0x00000006000e2c82 */ /* 0x000fe80008000000 */
[----:B------:R-:W-:Y:S01]  /*4ef0*/  @UP2 UMOV UR13, UR5 ;  /* 0x00000005000d2c82 */ /* 0x000fe20008000000 */
[----:B------:R-:W-:Y:S05]  /*4f00*/  BRA.U !UP0, `(.L_x_100) ;  /* 0x0000000108c07547 */ /* 0x000fea000b800000 */
[----:B------:R-:W-:Y:S02]  /*4f10*/  UIMAD.WIDE.U32 UR8, UR13, UR47, URZ ;  /* 0x0000002f0d0872a5 */ /* 0x000fe4000f8e00ff */
[----:B------:R-:W-:Y:S02]  /*4f20*/  UP2UR UR12, UPR, URZ, 0x4 ;  /* 0x00000004ff0c7883 */ /* 0x000fe40008000000 */
[----:B------:R-:W-:Y:S02]  /*4f30*/  UISETP.NE.AND UP2, UPT, UR46, 0x1, UPT ;  /* 0x000000012e00788c */ /* 0x000fe4000bf45270 */
[----:B------:R-:W-:Y:S02]  /*4f40*/  UIMAD.WIDE.U32 UR10, UR14, UR44, URZ ;  /* 0x0000002c0e0a72a5 */ /* 0x000fe4000f8e00ff */
[----:B------:R-:W-:Y:S02]  /*4f50*/  USEL UR4, UR27, UR34, !UP2 ;  /* 0x000000221b047287 */ /* 0x000fe4000d000000 */
[----:B------:R-:W-:Y:S02]  /*4f60*/  UISETP.NE.AND UP0, UPT, UR15, 0x1, UPT ;  /* 0x000000010f00788c */ /* 0x000fe4000bf05270 */
[----:B------:R-:W-:Y:S02]  /*4f70*/  UP2UR UR16, UPR, URZ, 0x2 ;  /* 0x00000002ff107883 */ /* 0x000fe40008000000 */
[----:B------:R-:W-:Y:S02]  /*4f80*/  UISETP.NE.AND UP1, UPT, UR42, 0x1, UPT ;  /* 0x000000012a00788c */ /* 0x000fe4000bf25270 */
[----:B-1----:R-:W-:Y:S02]  /*4f90*/  UIMAD.WIDE.U32 UR18, UR4, UR22, URZ ;  /* 0x00000016041272a5 */ /* 0x002fe4000f8e00ff */
[----:B------:R-:W-:Y:S01]  /*4fa0*/  USEL UR7, UR30, UR35, !UP0 ;  /* 0x000000231e077287 */ /* 0x000fe2000c000000 */
[----:B------:R-:W-:Y:S02]  /*4fb0*/  UMOV UR5, UR9 ;  /* 0x0000000900057c82 */ /* 0x000fe40008000000 */
[----:B------:R-:W-:Y:S02]  /*4fc0*/  USHF.R.U32.HI UR6, URZ, UR38, UR5 ;  /* 0x00000026ff067299 */ /* 0x000fe40008011605 */
[----:B------:R-:W-:Y:S02]  /*4fd0*/  UIMAD.WIDE.U32 UR24, UR7, UR22, URZ ;  /* 0x00000016071872a5 */ /* 0x000fe4000f8e00ff */
[----:B------:R-:W-:Y:S02]  /*4fe0*/  USEL UR6, UR13, UR6, !UP2 ;  /* 0x000000060d067287 */ /* 0x000fe4000d000000 */
[----:B------:R-:W-:Y:S01]  /*4ff0*/  UISETP.NE.AND UP2, UPT, UR12, URZ, UPT ;  /* 0x000000ff0c00728c */ /* 0x000fe2000bf45270 */
[----:B------:R-:W-:Y:S01]  /*5000*/  UMOV UR5, UR11 ;  /* 0x0000000b00057c82 */ /* 0x000fe20008000000 */
[----:B------:R-:W-:Y:S02]  /*5010*/  UIMAD.WIDE.U32 UR10, UR6, UR22, URZ ;  /* 0x00000016060a72a5 */ /* 0x000fe4000f8e00ff */
[----:B------:R-:W-:Y:S03]  /*5020*/  USHF.R.U32.HI UR8, URZ, UR45, UR5 ;  /* 0x0000002dff087299 */ /* 0x000fe60008011605 */
[----:B------:R-:W-:Y:S02]  /*5030*/  UMOV UR5, UR19 ;  /* 0x0000001300057c82 */ /* 0x000fe40008000000 */
[----:B------:R-:W-:Y:S03]  /*5040*/  @UP1 USHF.R.U32.HI UR4, URZ, UR23, UR5 ;  /* 0x00000017ff041299 */ /* 0x000fe60008011605 */
[----:B------:R-:W-:Y:S01]  /*5050*/  UMOV UR5, UR25 ;  /* 0x0000001900057c82 */ /* 0x000fe20008000000 */
[----:B------:R-:W-:Y:S02]  /*5060*/  UIMAD UR4, UR42, UR4, URZ ;  /* 0x000000042a0472a4 */ /* 0x000fe4000f8e02ff */
[----:B------:R-:W-:Y:S02]  /*5070*/  @UP1 USHF.R.U32.HI UR7, URZ, UR23, UR5 ;  /* 0x00000017ff071299 */ /* 0x000fe40008011605 */
[----:B------:R-:W-:Y:S02]  /*5080*/  USEL UR5, UR14, UR8, !UP0 ;  /* 0x000000080e057287 */ /* 0x000fe4000c000000 */
[----:B------:R-:W-:Y:S02]  /*5090*/  UIMAD UR8, UR42, UR7, URZ ;  /* 0x000000072a0872a4 */ /* 0x000fe4000f8e02ff */
[----:B------:R-:W-:Y:S03]  /*50a0*/  UISETP.GE.AND UP0, UPT, UR6, UR4, UPT ;  /* 0x000000040600728c */ /* 0x000fe6000bf06270 */
[----:B------:R-:W-:Y:S01]  /*50b0*/  UMOV UR4, UR11 ;  /* 0x0000000b00047c82 */ /* 0x000fe20008000000 */
[----:B------:R-:W-:Y:S02]  /*50c0*/  UISETP.GE.OR UP0, UPT, UR5, UR8, UP0 ;  /* 0x000000080500728c */ /* 0x000fe40008706670 */
[----:B------:R-:W-:Y:S02]  /*50d0*/  USHF.R.U32.HI UR4, URZ, UR23, UR4 ;  /* 0x00000017ff047299 */ /* 0x000fe40008011604 */
[----:B------:R-:W-:Y:S02]  /*50e0*/  UIMAD.WIDE.U32 UR8, UR5, UR22, URZ ;  /* 0x00000016050872a5 */ /* 0x000fe4000f8e00ff */
[----:B------:R-:W-:Y:S04]  /*50f0*/  USEL UR10, UR6, UR4, !UP1 ;  /* 0x00000004060a7287 */ /* 0x000fe8000c800000 */
[----:B------:R-:W-:Y:S01]  /*5100*/  UIADD3 UR11, UPT, UPT, -UR10, URZ, URZ ;  /* 0x000000ff0a0b7290 */ /* 0x000fe2000fffe1ff */
[----:B------:R-:W-:Y:S02]  /*5110*/  @!UP0 UMOV UR4, UR9 ;  /* 0x0000000900048c82 */ /* 0x000fe40008000000 */
[----:B------:R-:W-:Y:S02]  /*5120*/  @!UP0 USHF.R.U32.HI UR4, URZ, UR23, UR4 ;  /* 0x00000017ff048299 */ /* 0x000fe40008011604 */
[----:B------:R-:W-:Y:S02]  /*5130*/  UIMAD UR8, UR42, UR11, UR6 ;  /* 0x0000000b2a0872a4 */ /* 0x000fe4000f8e0206 */
[----:B------:R-:W-:Y:S02]  /*5140*/  @!UP0 USEL UR4, UR5, UR4, !UP1 ;  /* 0x0000000405048287 */ /* 0x000fe4000c800000 */
[----:B------:R-:W-:Y:S02]  /*5150*/  UISETP.NE.AND UP1, UPT, UR16, URZ, UPT ;  /* 0x000000ff1000728c */ /* 0x000fe4000bf25270 */
[----:B------:R-:W-:Y:S02]  /*5160*/  @!UP0 UIMAD UR8, UR7, UR8, UR4 ;  /* 0x00000008070882a4 */ /* 0x000fe4000f8e0204 */
[----:B------:R-:W-:Y:S02]  /*5170*/  @!UP0 UIADD3 UR9, UPT, UPT, UR10, -UR4, URZ ;  /* 0x800000040a098290 */ /* 0x000fe4000fffe0ff */
[----:B------:R-:W-:Y:S02]  /*5180*/  UIADD3 UR4, UPT, UPT, -UR5, URZ, URZ ;  /* 0x000000ff05047290 */ /* 0x000fe4000fffe1ff */
[----:B------:R-:W-:Y:S02]  /*5190*/  UIADD3 UR7, UPT, UPT, -UR6, URZ, URZ ;  /* 0x000000ff06077290 */ /* 0x000fe4000fffe1ff */
[----:B------:R-:W-:Y:S02]  /*51a0*/  @!UP0 UIMAD UR6, UR9, UR42, UR5 ;  /* 0x0000002a090682a4 */ /* 0x000fe4000f8e0205 */
[----:B------:R-:W-:Y:S02]  /*51b0*/  UIMAD UR14, UR15, UR4, UR14 ;  /* 0x000000040f0e72a4 */ /* 0x000fe4000f8e020e */
[----:B------:R-:W-:Y:S01]  /*51c0*/  UIMAD UR13, UR46, UR7, UR13 ;  /* 0x000000072e0d72a4 */ /* 0x000fe2000f8e020d */
[----:B------:R-:W-:Y:S02]  /*51d0*/  @!UP0 UMOV UR5, UR8 ;  /* 0x0000000800058c82 */ /* 0x000fe40008000000 */
[----:B------:R-:W-:Y:S02]  /*51e0*/  UIMAD UR14, UR5, UR15, UR14 ;  /* 0x0000000f050e72a4 */ /* 0x000fe4000f8e020e */
[----:B------:R-:W-:Y:S11]  /*51f0*/  UIMAD UR13, UR6, UR46, UR13 ;  /* 0x0000002e060d72a4 */ /* 0x000ff6000f8e020d */
[----:B------:R-:W-:Y:S01]  /*5200*/  @!UPT UIADD3 URZ, UPT, UPT, URZ, URZ, URZ ;  /* 0x000000fffffff290 */ /* 0x000fe2000fffe0ff */
.L_x_100:
[----:B------:R-:W3:Y:S01]  /*5210*/  @!UP3 LDCU.128 UR8, c[0x0][0xb10] ;  /* 0x00016200ff08b7ac */ /* 0x000ee20008000c00 */
[----:B------:R-:W-:Y:S02]  /*5220*/  ISETP.NE.U32.AND P0, PT, RZ, UR28, PT ;  /* 0x0000001cff007c0c */ /* 0x000fe4000bf05070 */
[----:B------:R-:W-:Y:S02]  /*5230*/  SHF.L.U32 R4, R11, 0x1f, RZ ;  /* 0x0000001f0b047819 */ /* 0x000fe400000006ff */
[----:B------:R-:W-:Y:S01]  /*5240*/  ISETP.NE.AND.EX P0, PT, RZ, UR29, PT, P0 ;  /* 0x0000001dff007c0c */ /* 0x000fe2000bf05300 */
[----:B------:R-:W4:Y:S01]  /*5250*/  @!UP3 LDCU UR5, c[0x0][0xb0c] ;  /* 0x00016180ff05b7ac */ /* 0x000f220008000800 */
[----:B------:R-:W-:Y:S02]  /*5260*/  USHF.L.U32 UR19, UR20, 0x7, URZ ;  /* 0x0000000714137899 */ /* 0x000fe400080006ff */
[----:B------:R-:W-:Y:S02]  /*5270*/  USHF.L.U32 UR18, UR32, 0x7, URZ ;  /* 0x0000000720127899 */ /* 0x000fe400080006ff */
[----:B---3--:R-:W-:Y:S07]  /*5280*/  UIMAD.WIDE.U32 UR6, UR14, UR8, URZ ;  /* 0x000000080e0672a5 */ /* 0x008fee000f8e00ff */
[----:B------:R-:W-:Y:S01]  /*5290*/  @!UP3 UMOV UR4, UR7 ;  /* 0x000000070004bc82 */ /* 0x000fe20008000000 */
[----:B----4-:R-:W-:Y:S02]  /*52a0*/  @!UP3 UISETP.NE.AND UP0, UPT, UR5, 0x1, UPT ;  /* 0x000000010500b88c */ /* 0x010fe4000bf05270 */
[----:B------:R-:W-:Y:S02]  /*52b0*/  @!UP3 USHF.R.U32.HI UR4, URZ, UR9, UR4 ;  /* 0x00000009ff04b299 */ /* 0x000fe40008011604 */
[----:B------:R-:W-:Y:S02]  /*52c0*/  UIMAD.WIDE.U32 UR6, UR13, UR11, URZ ;  /* 0x0000000b0d0672a5 */ /* 0x000fe4000f8e00ff */
[----:B------:R-:W-:Y:S02]  /*52d0*/  @!UP3 USEL UR8, UR14, UR4, !UP0 ;  /* 0x000000040e08b287 */ /* 0x000fe4000c000000 */
[----:B------:R-:W-:Y:S03]  /*52e0*/  @!UP3 UISETP.NE.AND UP0, UPT, UR10, 0x1, UPT ;  /* 0x000000010a00b88c */ /* 0x000fe6000bf05270 */
[----:B------:R-:W-:Y:S02]  /*52f0*/  @!UP3 UMOV UR6, UR7 ;  /* 0x000000070006bc82 */ /* 0x000fe40008000000 */
[----:B------:R-:W3:Y:S02]  /*5300*/  @!UP3 LDCU UR4, c[0x0][0xb20] ;  /* 0x00016400ff04b7ac */ /* 0x000ee40008000800 */
[----:B---3--:R-:W-:Y:S04]  /*5310*/  @!UP3 USHF.R.U32.HI UR6, URZ, UR4, UR6 ;  /* 0x00000004ff06b299 */ /* 0x008fe80008011606 */
[----:B------:R-:W-:Y:S04]  /*5320*/  @!UP3 USEL UR6, UR13, UR6, !UP0 ;  /* 0x000000060d06b287 */ /* 0x000fe8000c000000 */
[----:B------:R-:W-:Y:S02]  /*5330*/  @!UP3 UIADD3 UR4, UPT, UPT, -UR8, UR6, URZ ;  /* 0x000000060804b290 */ /* 0x000fe4000fffe1ff */
[----:B------:R-:W-:Y:S02]  /*5340*/  @!UP3 UIADD3 UR6, UPT, UPT, UR8, -UR6, URZ ;  /* 0x800000060806b290 */ /* 0x000fe4000fffe0ff */
[----:B------:R-:W-:Y:S02]  /*5350*/  @!UP3 UIMAD UR14, UR4, UR5, UR14 ;  /* 0x00000005040eb2a4 */ /* 0x000fe4000f8e020e */
[----:B------:R-:W-:Y:S01]  /*5360*/  @!UP3 UIMAD UR13, UR6, UR10, UR13 ;  /* 0x0000000a060db2a4 */ /* 0x000fe2000f8e020d */
[----:B------:R-:W-:Y:S11]  /*5370*/  BRA.U UP4, `(.L_x_101) ;  /* 0x0000000104107547 */ /* 0x000ff6000b800000 */
[----:B--2---:R-:W-:Y:S04]  /*5380*/  MOV R0, UR37 ;  /* 0x0000002500007c02 */ /* 0x004fe80008000f00 */
[----:B------:R-:W-:Y:S04]  /*5390*/  SHF.L.U32 R5, R0, 0x1f, RZ ;  /* 0x0000001f00057819 */ /* 0x000fe800000006ff */
[----:B------:R-:W2:Y:S02]  /*53a0*/  SYNCS.PHASECHK.TRANS64.TRYWAIT P1, [UR21+0x128], R5 ;  /* 0x00012805ff0075a7 */ /* 0x000ea40008021115 */
[----:B--2---:R-:W-:Y:S05]  /*53b0*/  @!P1 BRA `(.L_x_102) ;  /* 0x0000004c00d49947 */ /* 0x004fea0003800000 */
.L_x_101:
[----:B------:R-:W-:Y:S05]  /*53c0*/  BRA.U !UP6, `(.L_x_103) ;  /* 0x000000010e387547 */ /* 0x000fea000b800000 */
[----:B------:R-:W-:Y:S01]  /*53d0*/  UPLOP3.LUT UP1, UPT, UPT, UPT, UP5, 0x80, 0x8 ;  /* 0x000000000008789c */ /* 0x000fe20003f2f050 */
[----:B--2---:R-:W-:Y:S01]  /*53e0*/  HFMA2 R0, -RZ, RZ, 0, 5.9604644775390625e-08 ;  /* 0x00000001ff007431 */ /* 0x004fe200000001ff */
[----:B------:R-:W2:Y:S01]  /*53f0*/  LDCU.64 UR8, c[0x0][0x358] ;  /* 0x00006b00ff0877ac */ /* 0x000ea20008000a00 */
[----:B------:R-:W-:Y:S03]  /*5400*/  IMAD.MOV.U32 R158, RZ, RZ, 0x1 ;  /* 0x00000001ff9e7424 */ /* 0x000fe600078e00ff */
[----:B------:R-:W-:Y:S05]  /*5410*/  PLOP3.LUT P1, PT, PT, PT, UP1, 0x80, 0x8 ;  /* 0x000000000008781c */ /* 0x000fea0003f2f018 */
[----:B------:R-:W3:Y:S01]  /*5420*/  @UP1 LDCU.64 UR4, c[0x0][0x888] ;  /* 0x00011100ff0417ac */ /* 0x000ee20008000a00 */
[----:B------:R-:W-:Y:S07]  /*5430*/  @UP1 UIMAD UR6, UR36, UR28, URZ ;  /* 0x0000001c240612a4 */ /* 0x000fee000f8e02ff */
[----:B------:R-:W-:Y:S01]  /*5440*/  @!P1 PRMT R158, R0, 0x7610, R158 ;  /* 0x00007610009e9816 */ /* 0x000fe2000000009e */
[----:B---3--:R-:W-:Y:S06]  /*5450*/  @UP1 UIMAD.WIDE UR4, UR6, 0x4, UR4 ;  /* 0x00000004060418a5 */ /* 0x008fec000f8e0204 */
[----:B------:R-:W-:Y:S01]  /*5460*/  IMAD.U32 R6, RZ, RZ, UR4 ;  /* 0x00000004ff067e24 */ /* 0x000fe2000f8e00ff */
[----:B------:R-:W-:Y:S04]  /*5470*/  MOV R7, UR5 ;  /* 0x0000000500077c02 */ /* 0x000fe80008000f00 */
[----:B------:R-:W3:Y:S01]  /*5480*/  @!UP1 LDCU UR4, c[0x0][0x880] ;  /* 0x00011000ff0497ac */ /* 0x000ee20008000800 */
[----:B--2--5:R4:W5:Y:S02]  /*5490*/  @P1 LDG.E R73, desc[UR8][R6.64] ;  /* 0x0000000806491981 */ /* 0x024964000c1e1900 */
[----:B---34-:R-:W-:Y:S07]  /*54a0*/  @!P1 IMAD.U32 R73, RZ, RZ, UR4 ;  /* 0x00000004ff499e24 */ /* 0x018fee000f8e00ff */
.L_x_103:
[----:B-----5:R-:W-:Y:S01]  /*54b0*/  @!P0 FSETP.EQ.AND P2, PT, R73, RZ, PT ;  /* 0x000000ff4900820b */ /* 0x020fe20003f42000 */
[----:B------:R-:W-:Y:S01]  /*54c0*/  @!UPT UIADD3 URZ, UPT, UPT, URZ, URZ, URZ ;  /* 0x000000fffffff290 */ /* 0x000fe2000fffe0ff */
[----:B------:R-:W-:Y:S11]  /*54d0*/  @!P0 BRA `(.L_x_104) ;  /* 0x0000000000148947 */ /* 0x000ff60003800000 */
[----:B------:R-:W-:Y:S02]  /*54e0*/  LOP3.LUT P0, RZ, R158, 0xff, RZ, 0xc0, !PT ;  /* 0x000000ff9eff7812 */ /* 0x000fe4000780c0ff */
[----:B------:R-:W-:Y:S04]  /*54f0*/  PLOP3.LUT P2, PT, PT, PT, UP1, 0x80, 0x8 ;  /* 0x000000000008781c */ /* 0x000fe80003f4f018 */
[----:B------:R-:W-:Y:S07]  /*5500*/  PLOP3.LUT P2, PT, P2, PT, PT, 0x8, 0x80 ;  /* 0x000000000080781c */ /* 0x000fee000174e170 */
[----:B------:R-:W-:Y:S11]  /*5510*/  @P0 FSETP.EQ.AND P2, PT, R73, RZ, PT ;  /* 0x000000ff4900020b */ /* 0x000ff60003f42000 */
[----:B------:R-:W-:Y:S02]  /*5520*/  @!UPT UIADD3 URZ, UPT, UPT, URZ, URZ, URZ ;  /* 0x000000fffffff290 */ /* 0x000fe4000fffe0ff */
.L_x_104:
[----:B------:R-:W3:Y:S01]  /*5530*/  SYNCS.PHASECHK.TRANS64.TRYWAIT P0, [UR21+0x110], R4 ;  /* 0x00011004ff0075a7 */ /* 0x000ee20008001115 */
[----:B------:R-:W-:Y:S04]  /*5540*/  ELECT P1, URZ, PT ;  /* 0x0000000000ff782f */ /* 0x000fe80003820000 */
[----:B------:R-:W-:Y:S01]  /*5550*/  PLOP3.LUT P1, PT, P2, P1, PT, 0xf2, 0x2f ;  /* 0x00000000002f781c */ /* 0x000fe20001723e72 */
[----:B------:R-:W-:Y:S01]  /*5560*/  @!UPT UIADD3 URZ, UPT, UPT, URZ, URZ, URZ ;  /* 0x000000fffffff290 */ /* 0x000fe2000fffe0ff */
[----:B---3--:R-:W-:Y:S11]  /*5570*/  @!P0 BRA `(.L_x_105) ;  /* 0x0000004c007c8947 */ /* 0x008ff60003800000 */
.L_x_194:
[----:B------:R-:W-:Y:S01]  /*5580*/  @!P1 IADD3 R2, P0, PT, R12, 0x580, RZ ;  /* 0x000005800c029810 */ /* 0x000fe20007f1e0ff */
[----:B------:R-:W-:Y:S01]  /*5590*/  VOTEU.ALL UP0, P1 ;  /* 0x0000000000ff7886 */ /* 0x000fe20000800000 */
[----:B------:R-:W-:Y:S01]  /*55a0*/  UMOV UR6, 0x0 ;  /* 0x0000000000067882 */ /* 0x000fe20000000000 */
[----:B------:R-:W-:Y:S01]  /*55b0*/  UMOV UR7, 0x10000000 ;  /* 0x1000000000077882 */ /* 0x000fe20000000000 */
[----:B------:R-:W-:Y:S01]  /*55c0*/  @!P1 R2UR UR5, R2 ;  /* 0x00000000020592ca */ /* 0x000fe200000e0000 */
[----:B--2---:R-:W-:Y:S01]  /*55d0*/  @!P1 IMAD.X R0, RZ, RZ, R13, P0 ;  /* 0x000000ffff009224 */ /* 0x004fe200000e060d */
[----:B------:R-:W-:Y:S01]  /*55e0*/  @!UP0 UIADD3 UR16, UPT, UPT, UR21, 0x200, URZ ;  /* 0x0000020015108890 */ /* 0x000fe2000fffe0ff */
[----:B------:R-:W-:Y:S01]  /*55f0*/  VIADD R10, R10, 0x1 ;  /* 0x000000010a0a7836 */ /* 0x000fe20000000000 */
[----:B------:R-:W-:Y:S01]  /*5600*/  VOTEU.ALL UP0, P1 ;  /* 0x0000000000ff7886 */ /* 0x000fe20000800000 */
[----:B------:R-:W-:Y:S01]  /*5610*/  UMOV UR20, UR36 ;  /* 0x0000002400147c82 */ /* 0x000fe20008000000 */
[----:B------:R-:W-:Y:S01]  /*5620*/  @!P1 R2UR UR4, R0 ;  /* 0x00000000000492ca */ /* 0x000fe200000e0000 */
[----:B------:R-:W-:Y:S06]  /*5630*/  @!P1 IMAD.MOV.U32 R0, RZ, RZ, 0x2000 ;  /* 0x00002000ff009424 */ /* 0x000fec00078e00ff */
[----:B------:R-:W-:Y:S06]  /*5640*/  IMAD.U32 R6, RZ, RZ, UR5 ;  /* 0x00000005ff067e24 */ /* 0x000fec000f8e00ff */
[----:B------:R-:W-:Y:S01]  /*5650*/  IMAD.U32 R7, RZ, RZ, UR4 ;  /* 0x00000004ff077e24 */ /* 0x000fe2000f8e00ff */
[----:B------:R-:W-:Y:S04]  /*5660*/  @!P1 R2UR UR4, R6 ;  /* 0x00000000060492ca */ /* 0x000fe800000e0000 */
[----:B------:R-:W-:Y:S11]  /*5670*/  @!P1 R2UR UR5, R7 ;  /* 0x00000000070592ca */ /* 0x000ff600000e0000 */
[----:B------:R-:W-:Y:S02]  /*5680*/  @!UPT UIADD3 URZ, UPT, UPT, URZ, URZ, URZ ;  /* 0x000000fffffff290 */ /* 0x000fe4000fffe0ff */
[----:B------:R2:W-:Y:S01]  /*5690*/  @!UP0 UTMALDG.3D [UR16], [UR4], desc[UR6] ;  /* 0x00000610040085b4 */ /* 0x0005e20008011000 */
[----:B------:R2:W-:Y:S01]  /*56a0*/  @!P1 SYNCS.ARRIVE.TRANS64.RED.A0TR RZ, [UR21+0x100], R0 ;  /* 0x00010000ffff99a7 */ /* 0x0005e20008300415 */
[----:B------:R-:W-:Y:S01]  /*56b0*/  SYNCS.ARRIVE.TRANS64.RED.A1T0 RZ, [UR33], RZ ;  /* 0x000000ffffff79a7 */ /* 0x000fe20008100421 */
[----:B------:R-:W3:Y:S02]  /*56c0*/  SYNCS.PHASECHK.TRANS64.TRYWAIT P0, [UR21+0x118], R4 ;  /* 0x00011804ff0075a7 */ /* 0x000ee40008001115 */
[----:B--23--:R-:W-:Y:S05]  /*56d0*/  @!P0 BRA `(.L_x_106) ;  /* 0x0000004c003c8947 */ /* 0x00cfea0003800000 */
.L_x_196:
[----:B------:R-:W-:Y:S01]  /*56e0*/  @!P1 IADD3 R2, P0, PT, R12, 0x580, RZ ;  /* 0x000005800c029810 */ /* 0x000fe20007f1e0ff */
[----:B------:R-:W-:Y:S01]  /*56f0*/  VOTEU.ALL UP0, P1 ;  /* 0x0000000000ff7886 */ /* 0x000fe20000800000 */
[----:B------:R-:W-:Y:S01]  /*5700*/  UMOV UR6, 0x0 ;  /* 0x0000000000067882 */ /* 0x000fe20000000000 */
[----:B------:R-:W-:Y:S01]  /*5710*/  UMOV UR7, 0x10000000 ;  /* 0x1000000000077882 */ /* 0x000fe20000000000 */
[----:B------:R-:W-:Y:S01]  /*5720*/  @!P1 R2UR UR5, R2 ;  /* 0x00000000020592ca */ /* 0x000fe200000e0000 */
[----:B------:R-:W-:Y:S01]  /*5730*/  @!P1 IMAD.X R0, RZ, RZ, R13, P0 ;  /* 0x000000ffff009224 */ /* 0x000fe200000e060d */
[----:B------:R-:W-:Y:S01]  /*5740*/  @!UP0 UIADD3 UR10, UPT, UPT, UR18, 0x40, URZ ;  /* 0x00000040120a8890 */ /* 0x000fe2000fffe0ff */
[----:B------:R-:W-:Y:S01]  /*5750*/  ISETP.NE.AND P0, PT, R10, 0x2, PT ;  /* 0x000000020a00780c */ /* 0x000fe20003f05270 */
[----:B------:R-:W-:Y:S01]  /*5760*/  @!UP0 UIADD3 UR8, UPT, UPT, UR21, 0x2200, URZ ;  /* 0x0000220015088890 */ /* 0x000fe2000fffe0ff */
[----:B------:R-:W-:Y:S01]  /*5770*/  LOP3.LUT R11, R11, 0x1, RZ, 0x3c, !PT ;  /* 0x000000010b0b7812 */ /* 0x000fe200078e3cff */
[----:B------:R-:W-:Y:S01]  /*5780*/  @!UP0 UIADD3 UR9, UPT, UPT, UR21, 0x108, URZ ;  /* 0x0000010815098890 */ /* 0x000fe2000fffe0ff */
[----:B------:R-:W-:Y:S01]  /*5790*/  @!P1 R2UR UR4, R0 ;  /* 0x00000000000492ca */ /* 0x000fe200000e0000 */
[----:B------:R-:W-:Y:S01]  /*57a0*/  VOTEU.ALL UP0, P1 ;  /* 0x0000000000ff7886 */ /* 0x000fe20000800000 */
[----:B------:R-:W-:Y:S01]  /*57b0*/  UMOV UR11, UR19 ;  /* 0x00000013000b7c82 */ /* 0x000fe20008000000 */
[----:B------:R-:W-:Y:S01]  /*57c0*/  UMOV UR12, UR36 ;  /* 0x00000024000c7c82 */ /* 0x000fe20008000000 */
[----:B------:R-:W-:Y:S01]  /*57d0*/  SEL R0, RZ, 0x1, P0 ;  /* 0x00000001ff007807 */ /* 0x000fe20000000000 */
[----:B------:R-:W-:Y:S01]  /*57e0*/  UIADD3 UR32, UPT, UPT, UR13, UR62, URZ ;  /* 0x0000003e0d207290 */ /* 0x000fe2000fffe0ff */
[----:B--2---:R-:W-:Y:S01]  /*57f0*/  IMAD.U32 R4, RZ, RZ, UR5 ;  /* 0x00000005ff047e24 */ /* 0x004fe2000f8e00ff */
[----:B------:R-:W-:Y:S01]  /*5800*/  SEL R10, R10, RZ, P0 ;  /* 0x000000ff0a0a7207 */ /* 0x000fe20000000000 */
[----:B------:R-:W-:Y:S01]  /*5810*/  UIADD3 UR20, UPT, UPT, UR14, UR59, URZ ;  /* 0x0000003b0e147290 */ /* 0x000fe2000fffe0ff */
[----:B------:R-:W-:Y:S01]  /*5820*/  LOP3.LUT R9, R9, R0, RZ, 0x3c, !PT ;  /* 0x0000000009097212 */ /* 0x000fe200078e3cff */
[----:B------:R-:W-:Y:S01]  /*5830*/  UMOV UR36, UR26 ;  /* 0x0000001a00247c82 */ /* 0x000fe20008000000 */
[----:B------:R-:W-:Y:S02]  /*5840*/  UPLOP3.LUT UP4, UPT, UPT, UPT, UPT, 0x80, 0x8 ;  /* 0x000000000008789c */ /* 0x000fe40003f8f070 */
[----:B------:R-:W-:Y:S01]  /*5850*/  IMAD.U32 R5, RZ, RZ, UR4 ;  /* 0x00000004ff057e24 */ /* 0x000fe2000f8e00ff */
[----:B------:R-:W-:Y:S04]  /*5860*/  @!P1 R2UR UR4, R4 ;  /* 0x00000000040492ca */ /* 0x000fe800000e0000 */
[----:B------:R-:W-:Y:S11]  /*5870*/  @!P1 R2UR UR5, R5 ;  /* 0x00000000050592ca */ /* 0x000ff600000e0000 */
[----:B------:R-:W-:Y:S02]  /*5880*/  @!UPT UIADD3 URZ, UPT, UPT, URZ, URZ, URZ ;  /* 0x000000fffffff290 */ /* 0x000fe4000fffe0ff */
[----:B------:R2:W-:Y:S01]  /*5890*/  @!UP0 UTMALDG.3D [UR8], [UR4], desc[UR6] ;  /* 0x00000608040085b4 */ /* 0x0005e20008011000 */
[----:B------:R2:W-:Y:S01]  /*58a0*/  @!P1 SYNCS.ARRIVE.TRANS64.RED.A0TR RZ, [UR21+0x108], R3 ;  /* 0x00010803ffff99a7 */ /* 0x0005e20008300415 */
[----:B------:R-:W-:Y:S01]  /*58b0*/  SYNCS.ARRIVE.TRANS64.RED.A1T0 RZ, [UR31], RZ ;  /* 0x000000ffffff79a7 */ /* 0x000fe2000810041f */
[----:B------:R-:W-:Y:S05]  /*58c0*/  BRA.U UP2, `(.L_x_107) ;  /* 0xfffffff502147547 */ /* 0x000fea000b83ffff */
[----:B--2---:R-:W-:-:S04]  /*58d0*/  SHF.L.U32 R3, R11, 0x1f, RZ ;  /* 0x0000001f0b037819 */ /* 0x004fc800000006ff */
[----:B------:R-:W2:Y:S02]  /*58e0*/  SYNCS.PHASECHK.TRANS64.TRYWAIT P0, [UR21+0x110], R3 ;  /* 0x00011003ff0075a7 */ /* 0x000ea40008001115 */
[----:B--2---:R-:W-:Y:S05]  /*58f0*/  @!P0 BRA `(.L_x_108) ;  /* 0x0000004800cc8947 */ /* 0x004fea0003800000 */
.L_x_198:
[----:B--2---:R-:W-:-:S07]  /*5900*/  MOV R0, UR21 ;  /* 0x0000001500007c02 */ /* 0x004fce0008000f00 */
.L_x_109:
[----:B--2---:R-:W-:-:S04]  /*5910*/  SHF.L.U32 R3, R11, 0x1f, RZ ;  /* 0x0000001f0b037819 */ /* 0x004fc800000006ff */
[----:B------:R2:W3:Y:S03]  /*5920*/  SYNCS.PHASECHK.TRANS64.TRYWAIT P0, [R0+URZ+0x118], R3 ;  /* 0x00011803000075a7 */ /* 0x0004e600080011ff */
[----:B---3--:R-:W-:Y:S05]  /*5930*/  @!P0 NANOSLEEP.SYNCS 0x989680 ;  /* 0x009896800000895d */ /* 0x008fea0003900000 */
[----:B------:R-:W3:Y:S02]  /*5940*/  @!P0 SYNCS.PHASECHK.TRANS64 P0, [R0+URZ+0x118], R3 ;  /* 0x00011803000085a7 */ /* 0x000ee400080010ff */
[----:B-1-3--:R-:W-:Y:S05]  /*5950*/  @P0 EXIT ;  /* 0x000000000000094d */ /* 0x00afea0003800000 */
[----:B------:R-:W-:Y:S05]  /*5960*/  BRA `(.L_x_109) ;  /* 0xfffffffc00e87947 */ /* 0x000fea000383ffff */
.L_x_98:
[----:B------:R-:W-:-:S06]  /*5970*/  UISETP.GE.AND UP0, UPT, UR21, 0x4, UPT ;  /* 0x000000041500788c */ /* 0x000fcc000bf06270 */
[----:B------:R-:W-:-:S13]  /*5980*/  PLOP3.LUT P0, PT, PT, PT, UP0, 0x80, 0x8 ;  /* 0x000000000008781c */ /* 0x000fda0003f0f008 */
[----:B-1----:R-:W-:Y:S05]  /*5990*/  @!P0 EXIT ;  /* 0x000000000000894d */ /* 0x002fea0003800000 */
[----:B------:R-:W-:Y:S01]  /*59a0*/  BAR.SYNC.DEFER_BLOCKING 0x6, 0xa0 ;  /* 0x0182800000007b1d */ /* 0x000fe20000010000 */
[C---:B------:R-:W-:Y:S01]  /*59b0*/  IMAD.SHL.U32 R4, R170.reuse, 0x40, RZ ;  /* 0x00000040aa047824 */ /* 0x040fe200078e00ff */
[C---:B------:R-:W-:Y:S01]  /*59c0*/  LOP3.LUT R178, R170.reuse, 0x60, RZ, 0xc0, !PT ;  /* 0x00000060aab27812 */ /* 0x040fe200078ec0ff */
[C---:B------:R-:W-:Y:S01]  /*59d0*/  IMAD.SHL.U32 R137, R170.reuse, 0x8, RZ ;  /* 0x00000008aa897824 */ /* 0x040fe200078e00ff */
[C---:B------:R-:W-:Y:S01]  /*59e0*/  LOP3.LUT R176, R170.reuse, 0x2, RZ, 0xc0, !PT ;  /* 0x00000002aab07812 */ /* 0x040fe200078ec0ff */
[----:B------:R-:W-:Y:S01]  /*59f0*/  IMAD.U32 R69, R170, 0x10000, RZ ;  /* 0x00010000aa457824 */ /* 0x000fe200078e00ff */
[----:B------:R-:W-:Y:S02]  /*5a00*/  UMOV UR44, 0x400 ;  /* 0x00000400002c7882 */ /* 0x000fe40000000000 */
[----:B------:R-:W1:Y:S01]  /*5a10*/  LDC.64 R156, c[0x0][0x8b0] ;  /* 0x00022c00ff9c7b82 */ /* 0x000e620000000a00 */
[----:B------:R-:W-:Y:S01]  /*5a20*/  ULEA UR44, UR48, UR44, 0x18 ;  /* 0x0000002c302c7291 */ /* 0x000fe2000f8ec0ff */
[----:B------:R-:W-:Y:S01]  /*5a30*/  LOP3.LUT R6, R4, 0x180, RZ, 0xc0, !PT ;  /* 0x0000018004067812 */ /* 0x000fe200078ec0ff */
[----:B------:R-:W-:Y:S01]  /*5a40*/  HFMA2 R68, -RZ, RZ, 0, 0 ;  /* 0x00000000ff447431 */ /* 0x000fe200000001ff */
[----:B------:R-:W-:Y:S01]  /*5a50*/  LOP3.LUT R69, R69, 0x600000, RZ, 0xc0, !PT ;  /* 0x0060000045457812 */ /* 0x000fe200078ec0ff */
[----:B------:R-:W-:Y:S01]  /*5a60*/  UIADD3 UR4, UPT, UPT, UR44, 0x4200, URZ ;  /* 0x000042002c047890 */ /* 0x000fe2000fffe0ff */
[----:B------:R-:W-:Y:S01]  /*5a70*/  LOP3.LUT R137, R6, 0x30, R137, 0xf8, !PT ;  /* 0x0000003006897812 */ /* 0x000fe200078ef889 */
[----:B------:R-:W-:Y:S01]  /*5a80*/  IMAD.MOV.U32 R168, RZ, RZ, RZ ;  /* 0x000000ffffa87224 */ /* 0x000fe200078e00ff */
[----:B------:R-:W2:Y:S01]  /*5a90*/  LDC.64 R138, c[0x0][0x8a8] ;  /* 0x00022a00ff8a7b82 */ /* 0x000ea20000000a00 */
[----:B------:R-:W-:Y:S01]  /*5aa0*/  LOP3.LUT R170, R170, 0x4, RZ, 0xc0, !PT ;  /* 0x00000004aaaa7812 */ /* 0x000fe200078ec0ff */
[----:B------:R-:W-:Y:S01]  /*5ab0*/  IMAD.MOV.U32 R162, RZ, RZ, RZ ;  /* 0x000000ffffa27224 */ /* 0x000fe200078e00ff */
[----:B------:R-:W-:-:S02]  /*5ac0*/  LOP3.LUT R137, R137, 0x1e40, R4, 0xf8, !PT ;  /* 0x00001e4089897812 */ /* 0x000fc400078ef804 */
[----:B------:R-:W-:Y:S01]  /*5ad0*/  CS2R R166, SRZ ;  /* 0x0000000000a67805 */ /* 0x000fe2000001ff00 */
[----:B------:R-:W-:Y:S01]  /*5ae0*/  IMAD.MOV.U32 R165, RZ, RZ, RZ ;  /* 0x000000ffffa57224 */ /* 0x000fe200078e00ff */
[----:B------:R-:W-:Y:S01]  /*5af0*/  IADD3 R169, PT, PT, -R170, 0x2, RZ ;  /* 0x00000002aaa97810 */ /* 0x000fe20007ffe1ff */
[----:B------:R-:W-:Y:S01]  /*5b00*/  IMAD.MOV R164, RZ, RZ, -R176 ;  /* 0x000000ffffa47224 */ /* 0x000fe200078e0ab0 */
[----:B------:R-:W-:Y:S01]  /*5b10*/  IADD3 R171, PT, PT, R137, UR44, RZ ;  /* 0x0000002c89ab7c10 */ /* 0x000fe2000fffe0ff */
[----:B------:R-:W3:Y:S01]  /*5b20*/  LDS R0, [UR44+0x1e0] ;  /* 0x0001e02cff007984 */ /* 0x000ee20008000800 */
[----:B------:R-:W-:Y:S01]  /*5b30*/  IMAD.MOV R163, RZ, RZ, -R170 ;  /* 0x000000ffffa37224 */ /* 0x000fe200078e0aaa */
[----:B------:R-:W-:Y:S01]  /*5b40*/  MOV R177, UR4 ;  /* 0x0000000400b17c02 */ /* 0x000fe20008000f00 */
[----:B------:R-:W4:Y:S01]  /*5b50*/  LDCU UR57, c[0x0][0x370] ;  /* 0x00006e00ff3977ac */ /* 0x000f220008000800 */
[----:B------:R-:W-:Y:S01]  /*5b60*/  VIADD R171, R171, 0x200 ;  /* 0x00000200abab7836 */ /* 0x000fe20000000000 */
[----:B------:R-:W1:Y:S01]  /*5b70*/  LDCU UR43, c[0x0][0xb0c] ;  /* 0x00016180ff2b77ac */ /* 0x000e620008000800 */
[----:B------:R-:W1:Y:S01]  /*5b80*/  LDCU UR39, c[0x0][0xb30] ;  /* 0x00016600ff2777ac */ /* 0x000e620008000800 */
[----:B------:R-:W1:Y:S01]  /*5b90*/  LDCU.64 UR46, c[0x0][0x888] ;  /* 0x00011100ff2e77ac */ /* 0x000e620008000a00 */
[----:B------:R-:W1:Y:S01]  /*5ba0*/  LDCU.64 UR40, c[0x0][0xb28] ;  /* 0x00016500ff2877ac */ /* 0x000e620008000a00 */
[----:B------:R-:W1:Y:S01]  /*5bb0*/  LDCU.64 UR60, c[0x0][0x890] ;  /* 0x00011200ff3c77ac */ /* 0x000e620008000a00 */
[----:B------:R-:W1:Y:S01]  /*5bc0*/  LDCU.128 UR52, c[0x0][0xb10] ;  /* 0x00016200ff3477ac */ /* 0x000e620008000c00 */
[----:B------:R-:W1:Y:S01]  /*5bd0*/  LDCU UR56, c[0x0][0x374] ;  /* 0x00006e80ff3877ac */ /* 0x000e620008000800 */
[----:B------:R-:W-:Y:S01]  /*5be0*/  UIADD3 UR63, UPT, UPT, UR44, 0x200, URZ ;  /* 0x000002002c3f7890 */ /* 0x000fe2000fffe0ff */
[----:B-1234-:R-:W-:-:S11]  /*5bf0*/  IMAD.IADD R69, R0, 0x1, R69 ;  /* 0x0000000100457824 */ /* 0x01efd600078e0245 */
.L_x_136:
[C---:B------:R-:W-:Y:S02]  /*5c00*/  LEA R3, R162.reuse, UR44, 0x3 ;  /* 0x0000002ca2037c11 */ /* 0x040fe4000f8e18ff */
[----:B------:R-:W-:Y:S02]  /*5c10*/  SHF.L.U32 R0, R167, 0x1f, RZ ;  /* 0x0000001fa7007819 */ /* 0x000fe400000006ff */
[----:B------:R-:W-:Y:S02]  /*5c20*/  LEA R5, R162, UR44, 0x4 ;  /* 0x0000002ca2057c11 */ /* 0x000fe4000f8e20ff */
[----:B-1----:R-:W1:Y:S02]  /*5c30*/  SYNCS.PHASECHK.TRANS64.TRYWAIT P0, [R3+URZ+0x130], R0 ;  /* 0x00013000030075a7 */ /* 0x002e6400080011ff */
[----:B-1----:R-:W-:Y:S05]  /*5c40*/  @!P0 BRA `(.L_x_110) ;  /* 0x0000004800108947 */ /* 0x002fea0003800000 */
.L_x_199:
        /* <DEDUP_REMOVED lines=11> */
[----:B------:R-:W-:Y:S01]  /*5d00*/  PLOP3.LUT P0, PT, PT, PT, UP1, 0x80, 0x8 ;  /* 0x000000000008781c */ /* 0x000fe20003f0f018 */
[----:B------:R-:W-:Y:S11]  /*5d10*/  UP2UR UR45, UPR, URZ, 0x2 ;  /* 0x00000002ff2d7883 */ /* 0x000ff60008000000 */
[----:B------:R-:W-:Y:S01]  /*5d20*/  @!UPT UIADD3 URZ, UPT, UPT, URZ, URZ, URZ ;  /* 0x000000fffffff290 */ /* 0x000fe2000fffe0ff */
[----:B-1----:R-:W-:Y:S02]  /*5d30*/  @P0 SHF.R.U32.HI R0, RZ, 0x10, R5 ;  /* 0x00000010ff000819 */ /* 0x002fe40000011605 */
        /* <DEDUP_REMOVED lines=12> */
[----:B------:R-:W2:Y:S01]  /*5e00*/  LDCU UR12, c[0x0][0xb20] ;  /* 0x00016400ff0c77ac */ /* 0x000ea20008000800 */
[----:B------:R-:W-:Y:S02]  /*5e10*/  UIMAD.WIDE.U32 UR4, UR56, UR55, URZ ;  /* 0x00000037380472a5 */ /* 0x000fe4000f8e00ff */
[----:B------:R-:W-:Y:S02]  /*5e20*/  UIMAD.WIDE.U32 UR6, UR57, UR52, URZ ;  /* 0x00000034390672a5 */ /* 0x000fe4000f8e00ff */
[----:B------:R-:W-:Y:S02]  /*5e30*/  UISETP.NE.AND UP0, UPT, UR54, 0x1, UPT ;  /* 0x000000013600788c */ /* 0x000fe4000bf05270 */
[----:B------:R-:W-:Y:S02]  /*5e40*/  UIMAD.WIDE.U32 UR8, UR37, UR55, URZ ;  /* 0x00000037250872a5 */ /* 0x000fe4000f8e00ff */
[----:B------:R-:W-:Y:S02]  /*5e50*/  UIMAD.WIDE.U32 UR10, UR38, UR52, URZ ;  /* 0x00000034260a72a5 */ /* 0x000fe4000f8e00ff */
[----:B------:R-:W-:Y:S02]  /*5e60*/  UISETP.NE.AND UP1, UPT, UR43, 0x1, UPT ;  /* 0x000000012b00788c */ /* 0x000fe4000bf25270 */
[----:B------:R-:W-:Y:S01]  /*5e70*/  UISETP.NE.AND UP2, UPT, UR42, 0x1, UPT ;  /* 0x000000012a00788c */ /* 0x000fe2000bf45270 */
[----:B------:R-:W-:Y:S02]  /*5e80*/  UMOV UR4, UR5 ;  /* 0x0000000500047c82 */ /* 0x000fe40008000000 */
[----:B--2---:R-:W-:Y:S03]  /*5e90*/  USHF.R.U32.HI UR5, URZ, UR12, UR4 ;  /* 0x0000000cff057299 */ /* 0x004fe60008011604 */
[----:B------:R-:W-:Y:S02]  /*5ea0*/  UMOV UR4, UR7 ;  /* 0x0000000700047c82 */ /* 0x000fe40008000000 */
[----:B------:R-:W-:Y:S02]  /*5eb0*/  USHF.R.U32.HI UR7, URZ, UR53, UR4 ;  /* 0x00000035ff077299 */ /* 0x000fe40008011604 */
[----:B------:R-:W-:Y:S02]  /*5ec0*/  USEL UR4, UR56, UR5, !UP0 ;  /* 0x0000000538047287 */ /* 0x000fe4000c000000 */
[----:B------:R-:W-:Y:S01]  /*5ed0*/  USEL UR7, UR57, UR7, !UP1 ;  /* 0x0000000739077287 */ /* 0x000fe2000c800000 */
[----:B------:R-:W-:Y:S01]  /*5ee0*/  UMOV UR5, UR9 ;  /* 0x0000000900057c82 */ /* 0x000fe20008000000 */
[----:B------:R-:W-:Y:S02]  /*5ef0*/  UIMAD.WIDE.U32 UR8, UR4, UR40, URZ ;  /* 0x00000028040872a5 */ /* 0x000fe4000f8e00ff */
[----:B------:R-:W-:Y:S03]  /*5f00*/  USHF.R.U32.HI UR6, URZ, UR12, UR5 ;  /* 0x0000000cff067299 */ /* 0x000fe60008011605 */
[----:B------:R-:W-:Y:S01]  /*5f10*/  UMOV UR5, UR11 ;  /* 0x0000000b00057c82 */ /* 0x000fe20008000000 */
[----:B------:R-:W-:Y:S02]  /*5f20*/  UIMAD.WIDE.U32 UR10, UR7, UR40, URZ ;  /* 0x00000028070a72a5 */ /* 0x000fe4000f8e00ff */
[----:B------:R-:W-:Y:S02]  /*5f30*/  USHF.R.U32.HI UR12, URZ, UR53, UR5 ;  /* 0x00000035ff0c7299 */ /* 0x000fe40008011605 */
[----:B------:R-:W-:Y:S01]  /*5f40*/  USEL UR6, UR37, UR6, !UP0 ;  /* 0x0000000625067287 */ /* 0x000fe2000c000000 */
[----:B------:R-:W-:Y:S02]  /*5f50*/  UMOV UR5, UR9 ;  /* 0x0000000900057c82 */ /* 0x000fe40008000000 */
[----:B------:R-:W-:Y:S01]  /*5f60*/  UMOV UR10, UR11 ;  /* 0x0000000b000a7c82 */ /* 0x000fe20008000000 */
[----:B------:R-:W-:Y:S02]  /*5f70*/  @UP2 USHF.R.U32.HI UR4, URZ, UR41, UR5 ;  /* 0x00000029ff042299 */ /* 0x000fe40008011605 */
[----:B------:R-:W-:Y:S02]  /*5f80*/  @UP2 USHF.R.U32.HI UR7, URZ, UR41, UR10 ;  /* 0x00000029ff072299 */ /* 0x000fe4000801160a */
[----:B------:R-:W-:Y:S02]  /*5f90*/  UIMAD UR4, UR42, UR4, URZ ;  /* 0x000000042a0472a4 */ /* 0x000fe4000f8e02ff */
[----:B------:R-:W-:Y:S02]  /*5fa0*/  UIMAD.WIDE.U32 UR10, UR6, UR40, URZ ;  /* 0x00000028060a72a5 */ /* 0x000fe4000f8e00ff */
[----:B------:R-:W-:Y:S02]  /*5fb0*/  USEL UR5, UR38, UR12, !UP1 ;  /* 0x0000000c26057287 */ /* 0x000fe4000c800000 */
[----:B------:R-:W-:Y:S02]  /*5fc0*/  UIMAD UR8, UR42, UR7, URZ ;  /* 0x000000072a0872a4 */ /* 0x000fe4000f8e02ff */
[----:B------:R-:W-:Y:S03]  /*5fd0*/  UISETP.GE.AND UP0, UPT, UR6, UR4, UPT ;  /* 0x000000040600728c */ /* 0x000fe6000bf06270 */
[----:B------:R-:W-:Y:S01]  /*5fe0*/  UMOV UR4, UR11 ;  /* 0x0000000b00047c82 */ /* 0x000fe20008000000 */
[----:B------:R-:W-:Y:S02]  /*5ff0*/  UISETP.GE.OR UP0, UPT, UR5, UR8, UP0 ;  /* 0x000000080500728c */ /* 0x000fe40008706670 */
[----:B------:R-:W-:Y:S02]  /*6000*/  USHF.R.U32.HI UR4, URZ, UR41, UR4 ;  /* 0x00000029ff047299 */ /* 0x000fe40008011604 */
[----:B------:R-:W-:Y:S02]  /*6010*/  UIMAD.WIDE.U32 UR8, UR5, UR40, URZ ;  /* 0x00000028050872a5 */ /* 0x000fe4000f8e00ff */
[----:B------:R-:W-:Y:S02]  /*6020*/  USEL UR11, UR6, UR4, !UP2 ;  /* 0x00000004060b7287 */ /* 0x000fe4000d000000 */
[----:B------:R-:W-:Y:S02]  /*6030*/  UIADD3 UR8, UPT, UPT, -UR5, URZ, URZ ;  /* 0x000000ff05087290 */ /* 0x000fe4000fffe1ff */
[----:B------:R-:W-:Y:S01]  /*6040*/  UIADD3 UR10, UPT, UPT, -UR11, URZ, URZ ;  /* 0x000000ff0b0a7290 */ /* 0x000fe2000fffe1ff */
[----:B------:R-:W-:Y:S01]  /*6050*/  @!UP0 UMOV UR4, UR9 ;  /* 0x0000000900048c82 */ /* 0x000fe20008000000 */
[----:B------:R-:W-:Y:S02]  /*6060*/  UIADD3 UR9, UPT, UPT, -UR6, URZ, URZ ;  /* 0x000000ff06097290 */ /* 0x000fe4000fffe1ff */
[----:B------:R-:W-:Y:S02]  /*6070*/  @!UP0 USHF.R.U32.HI UR4, URZ, UR41, UR4 ;  /* 0x00000029ff048299 */ /* 0x000fe40008011604 */
[----:B------:R-:W-:Y:S02]  /*6080*/  UIMAD UR10, UR42, UR10, UR6 ;  /* 0x0000000a2a0a72a4 */ /* 0x000fe4000f8e0206 */
[----:B------:R-:W-:Y:S04]  /*6090*/  @!UP0 USEL UR4, UR5, UR4, !UP2 ;  /* 0x0000000405048287 */ /* 0x000fe8000d000000 */
[----:B------:R-:W-:Y:S02]  /*60a0*/  @!UP0 UIMAD UR10, UR7, UR10, UR4 ;  /* 0x0000000a070a82a4 */ /* 0x000fe4000f8e0204 */
[----:B------:R-:W-:Y:S02]  /*60b0*/  @!UP0 UIADD3 UR11, UPT, UPT, UR11, -UR4, URZ ;  /* 0x800000040b0b8290 */ /* 0x000fe4000fffe0ff */
[----:B------:R-:W-:Y:S02]  /*60c0*/  UIMAD UR7, UR43, UR8, UR38 ;  /* 0x000000082b0772a4 */ /* 0x000fe4000f8e0226 */
[----:B------:R-:W-:Y:S02]  /*60d0*/  @!UP0 UIMAD UR6, UR11, UR42, UR5 ;  /* 0x0000002a0b0682a4 */ /* 0x000fe4000f8e0205 */
[----:B------:R-:W-:Y:S01]  /*60e0*/  UIMAD UR4, UR54, UR9, UR37 ;  /* 0x00000009360472a4 */ /* 0x000fe2000f8e0225 */
[----:B------:R-:W-:Y:S02]  /*60f0*/  @!UP0 UMOV UR5, UR10 ;  /* 0x0000000a00058c82 */ /* 0x000fe40008000000 */
[----:B------:R-:W-:Y:S02]  /*6100*/  UIMAD UR38, UR5, UR43, UR7 ;  /* 0x0000002b052672a4 */ /* 0x000fe4000f8e0207 */
[----:B------:R-:W-:Y:S11]  /*6110*/  UIMAD UR37, UR6, UR54, UR4 ;  /* 0x00000036062572a4 */ /* 0x000ff6000f8e0204 */
[----:B------:R-:W-:Y:S01]  /*6120*/  @!UPT UIADD3 URZ, UPT, UPT, URZ, URZ, URZ ;  /* 0x000000fffffff290 */ /* 0x000fe2000fffe0ff */
.L_x_111:
[----:B------:R-:W-:Y:S01]  /*6130*/  UISETP.NE.AND UP0, UPT, UR39, 0x1, UPT ;  /* 0x000000012700788c */ /* 0x000fe2000bf05270 */
[----:B------:R-:W-:Y:S01]  /*6140*/  IADD3 R162, PT, PT, R162, 0x1, RZ ;  /* 0x00000001a2a27810 */ /* 0x000fe20007ffe0ff */
[----:B------:R-:W-:Y:S02]  /*6150*/  USHF.L.U32 UR50, UR20, 0x7, URZ ;  /* 0x0000000714327899 */ /* 0x000fe400080006ff */
[----:B------:R-:W-:Y:S07]  /*6160*/  USHF.L.U32 UR49, UR32, 0x7, URZ ;  /* 0x0000000720317899 */ /* 0x000fee00080006ff */
[----:B------:R-:W2:Y:S01]  /*6170*/  @!UP0 LDCU.128 UR12, c[0x0][0xb10] ;  /* 0x00016200ff0c87ac */ /* 0x000ea20008000c00 */
[----:B------:R-:W3:Y:S01]  /*6180*/  @!UP0 LDCU UR5, c[0x0][0xb0c] ;  /* 0x00016180ff0587ac */ /* 0x000ee20008000800 */
[----:B------:R-:W4:Y:S01]  /*6190*/  @!UP0 LDCU UR10, c[0x0][0xb20] ;  /* 0x00016400ff0a87ac */ /* 0x000f220008000800 */
[----:B--2---:R-:W-:Y:S02]  /*61a0*/  UIMAD.WIDE.U32 UR8, UR38, UR12, URZ ;  /* 0x0000000c260872a5 */ /* 0x004fe4000f8e00ff */
[----:B------:R-:W-:Y:S02]  /*61b0*/  UIMAD.WIDE.U32 UR6, UR37, UR15, URZ ;  /* 0x0000000f250672a5 */ /* 0x000fe4000f8e00ff */
[----:B------:R-:W-:Y:S03]  /*61c0*/  @!UP0 UISETP.NE.AND UP1, UPT, UR14, 0x1, UPT ;  /* 0x000000010e00888c */ /* 0x000fe6000bf25270 */
[----:B------:R-:W-:Y:S01]  /*61d0*/  @!UP0 UMOV UR4, UR9 ;  /* 0x0000000900048c82 */ /* 0x000fe20008000000 */
[----:B---3--:R-:W-:Y:S02]  /*61e0*/  @!UP0 UISETP.NE.AND UP2, UPT, UR5, 0x1, UPT ;  /* 0x000000010500888c */ /* 0x008fe4000bf45270 */
[----:B------:R-:W-:Y:S01]  /*61f0*/  @!UP0 USHF.R.U32.HI UR4, URZ, UR13, UR4 ;  /* 0x0000000dff048299 */ /* 0x000fe20008011604 */
[----:B------:R-:W-:Y:S02]  /*6200*/  @!UP0 UMOV UR6, UR7 ;  /* 0x0000000700068c82 */ /* 0x000fe40008000000 */
[----:B----4-:R-:W-:Y:S02]  /*6210*/  @!UP0 USHF.R.U32.HI UR6, URZ, UR10, UR6 ;  /* 0x0000000aff068299 */ /* 0x010fe40008011606 */
[----:B------:R-:W-:Y:S02]  /*6220*/  @!UP0 USEL UR7, UR38, UR4, !UP2 ;  /* 0x0000000426078287 */ /* 0x000fe4000d000000 */
[----:B------:R-:W-:Y:S04]  /*6230*/  @!UP0 USEL UR6, UR37, UR6, !UP1 ;  /* 0x0000000625068287 */ /* 0x000fe8000c800000 */
[----:B------:R-:W-:Y:S02]  /*6240*/  @!UP0 UIADD3 UR4, UPT, UPT, -UR7, UR6, URZ ;  /* 0x0000000607048290 */ /* 0x000fe4000fffe1ff */
[----:B------:R-:W-:Y:S02]  /*6250*/  @!UP0 UIADD3 UR6, UPT, UPT, UR7, -UR6, URZ ;  /* 0x8000000607068290 */ /* 0x000fe4000fffe0ff */
[----:B------:R-:W-:Y:S02]  /*6260*/  @!UP0 UIMAD UR38, UR4, UR5, UR38 ;  /* 0x00000005042682a4 */ /* 0x000fe4000f8e0226 */
[----:B------:R-:W-:Y:S02]  /*6270*/  @!UP0 UIMAD UR37, UR6, UR14, UR37 ;  /* 0x0000000e062582a4 */ /* 0x000fe4000f8e0225 */
[----:B------:R-:W-:Y:S09]  /*6280*/  ULOP3.LUT UP0, URZ, UR63, 0x1b0, URZ, 0xc0, !UPT ;  /* 0x000001b03fff7892 */ /* 0x000ff2000f80c0ff */
[----:B------:R-:W-:Y:S05]  /*6290*/  BRA.U !UP0, `(.L_x_112) ;  /* 0x0000000108407547 */ /* 0x000fea000b800000 */
[----:B------:R-:W2:Y:S01]  /*62a0*/  LDCU.64 UR8, c[0x4][0x80] ;  /* 0x01001000ff0877ac */ /* 0x000ea20008000a00 */
[----:B------:R-:W-:Y:S01]  /*62b0*/  MOV R3, 0x0 ;  /* 0x0000000000037802 */ /* 0x000fe20000000f00 */
[----:B------:R-:W-:Y:S02]  /*62c0*/  HFMA2 R12, -RZ, RZ, 0, 5.9604644775390625e-08 ;  /* 0x00000001ff0c7431 */ /* 0x000fe400000001ff */
[----:B------:R-:W-:Y:S02]  /*62d0*/  IMAD.MOV.U32 R8, RZ, RZ, 0x70 ;  /* 0x00000070ff087424 */ /* 0x000fe400078e00ff */
[----:B------:R-:W-:Y:S01]  /*62e0*/  IMAD.MOV.U32 R13, RZ, RZ, RZ ;  /* 0x000000ffff0d7224 */ /* 0x000fe200078e00ff */
[----:B------:R-:W3:Y:S01]  /*62f0*/  LDCU.64 UR6, c[0x4][0x88] ;  /* 0x01001100ff0677ac */ /* 0x000ee20008000a00 */
[----:B------:R-:W4:Y:S01]  /*6300*/  LDC.64 R2, c[0x4][R3] ;  /* 0x0100000003027b82 */ /* 0x000f220000000a00 */
[----:B------:R-:W1:Y:S01]  /*6310*/  LDCU.64 UR4, c[0x4][0x8] ;  /* 0x01000100ff0477ac */ /* 0x000e620008000a00 */
[----:B--2---:R-:W-:Y:S01]  /*6320*/  MOV R5, UR9 ;  /* 0x0000000900057c02 */ /* 0x004fe20008000f00 */
[----:B------:R-:W-:Y:S01]  /*6330*/  IMAD.U32 R4, RZ, RZ, UR8 ;  /* 0x00000008ff047e24 */ /* 0x000fe2000f8e00ff */
[----:B---3--:R-:W-:Y:S01]  /*6340*/  MOV R7, UR7 ;  /* 0x0000000700077c02 */ /* 0x008fe20008000f00 */
[----:B------:R-:W-:Y:S01]  /*6350*/  IMAD.U32 R6, RZ, RZ, UR6 ;  /* 0x00000006ff067e24 */ /* 0x000fe2000f8e00ff */
[----:B-1----:R-:W-:Y:S01]  /*6360*/  MOV R11, UR5 ;  /* 0x00000005000b7c02 */ /* 0x002fe20008000f00 */
[----:B------:R-:W-:Y:S02]  /*6370*/  IMAD.U32 R10, RZ, RZ, UR4 ;  /* 0x00000004ff0a7e24 */ /* 0x000fe4000f8e00ff */
[----:B------:R-:W-:Y:S07]  /*6380*/  LEPC R20, `(.L_x_112) ;  /* 0x000000001014794e */ /* 0x000fee0000000000 */
[----:B----45:R-:W-:Y:S05]  /*6390*/  CALL.ABS.NOINC R2 ;  /* 0x0000000002007343 */ /* 0x030fea0003c00000 */
.L_x_112:
[----:B------:R-:W-:Y:S01]  /*63a0*/  LOP3.LUT P0, RZ, R177, 0x1b0, RZ, 0xc0, !PT ;  /* 0x000001b0b1ff7812 */ /* 0x000fe2000780c0ff */
[----:B------:R-:W-:Y:S11]  /*63b0*/  BSSY.RECONVERGENT B6, `(.L_x_113) ;  /* 0x0000013000067945 */ /* 0x000ff60003800200 */
[----:B------:R-:W-:Y:S01]  /*63c0*/  @!UPT UIADD3 URZ, UPT, UPT, URZ, URZ, URZ ;  /* 0x000000fffffff290 */ /* 0x000fe2000fffe0ff */
[----:B------:R-:W-:Y:S05]  /*63d0*/  @!P0 BRA `(.L_x_114) ;  /* 0x0000000000408947 */ /* 0x000fea0003800000 */
        /* <DEDUP_REMOVED lines=16> */
.L_x_114:
[----:B------:R-:W-:Y:S05]  /*64e0*/  BSYNC.RECONVERGENT B6 ;  /* 0x0000000000067941 */ /* 0x000fea0003800200 */
.L_x_113:
[----:B------:R-:W-:Y:S01]  /*64f0*/  R2UR UR4, R160 ;  /* 0x00000000a00472ca */ /* 0x000fe200000e0000 */
[----:B------:R-:W-:Y:S01]  /*6500*/  UISETP.NE.U32.AND UP0, UPT, UR60, URZ, UPT ;  /* 0x000000ff3c00728c */ /* 0x000fe2000bf05070 */
[----:B------:R-:W-:Y:S02]  /*6510*/  ISETP.NE.U32.AND P4, PT, R156, RZ, PT ;  /* 0x000000ff9c00720c */ /* 0x000fe40003f85070 */
[----:B------:R-:W-:Y:S01]  /*6520*/  ISETP.NE.U32.AND P2, PT, RZ, UR46, PT ;  /* 0x0000002eff007c0c */ /* 0x000fe2000bf45070 */
[----:B------:R-:W-:Y:S01]  /*6530*/  UISETP.NE.AND.EX UP1, UPT, UR61, URZ, UPT, UP0 ;  /* 0x000000ff3d00728c */ /* 0x000fe2000bf25300 */
[----:B------:R-:W-:Y:S01]  /*6540*/  ISETP.NE.AND.EX P4, PT, R157, RZ, PT, P4 ;  /* 0x000000ff9d00720c */ /* 0x000fe20003f85340 */
[----:B------:R-:W-:Y:S01]  /*6550*/  UPLOP3.LUT UP0, UPT, UPT, UPT, UPT, 0x40, 0x4 ;  /* 0x000000000004789c */ /* 0x000fe20003f0e870 */
[----:B------:R-:W-:Y:S05]  /*6560*/  ISETP.NE.AND.EX P2, PT, RZ, UR47, PT, P2 ;  /* 0x0000002fff007c0c */ /* 0x000fea000bf45320 */
[----:B------:R-:W-:Y:S06]  /*6570*/  UISETP.NE.AND UP2, UPT, UR4, URZ, UPT ;  /* 0x000000ff0400728c */ /* 0x000fec000bf45270 */
[----:B------:R-:W-:Y:S05]  /*6580*/  PLOP3.LUT P1, PT, PT, PT, UP2, 0x80, 0x8 ;  /* 0x000000000008781c */ /* 0x000fea0003f2f028 */
[----:B------:R-:W-:Y:S06]  /*6590*/  @UP2 UPLOP3.LUT UP0, UPT, UPT, UPT, UP1, 0x80, 0x8 ;  /* 0x000000000008289c */ /* 0x000fec0003f0f010 */
[----:B------:R-:W-:Y:S01]  /*65a0*/  PLOP3.LUT P0, PT, PT, PT, UP0, 0x80, 0x8 ;  /* 0x000000000008781c */ /* 0x000fe20003f0f008 */
[----:B------:R-:W-:Y:S01]  /*65b0*/  @!UPT UIADD3 URZ, UPT, UPT, URZ, URZ, URZ ;  /* 0x000000fffffff290 */ /* 0x000fe2000fffe0ff */
[----:B------:R-:W-:Y:S11]  /*65c0*/  BRA.U !UP1, `(.L_x_115) ;  /* 0x00000001093c7547 */ /* 0x000ff6000b800000 */
[----:B------:R-:W-:Y:S01]  /*65d0*/  UISETP.NE.U32.AND UP0, UPT, UR46, URZ, UPT ;  /* 0x000000ff2e00728c */ /* 0x000fe2000bf05070 */
[----:B-1----:R-:W-:Y:S01]  /*65e0*/  HFMA2 R0, -RZ, RZ, 0, 5.9604644775390625e-08 ;  /* 0x00000001ff007431 */ /* 0x002fe200000001ff */
[----:B------:R-:W1:Y:S01]  /*65f0*/  LDCU.64 UR8, c[0x0][0x358] ;  /* 0x00006b00ff0877ac */ /* 0x000e620008000a00 */
[----:B------:R-:W-:Y:S01]  /*6600*/  IMAD.MOV.U32 R158, RZ, RZ, 0x1 ;  /* 0x00000001ff9e7424 */ /* 0x000fe200078e00ff */
[----:B------:R-:W-:Y:S06]  /*6610*/  UISETP.NE.AND.EX UP0, UPT, UR47, URZ, UPT, UP0 ;  /* 0x000000ff2f00728c */ /* 0x000fec000bf05300 */
[----:B------:R-:W-:Y:S05]  /*6620*/  PLOP3.LUT P3, PT, PT, PT, UP0, 0x80, 0x8 ;  /* 0x000000000008781c */ /* 0x000fea0003f6f008 */
[----:B------:R-:W2:Y:S01]  /*6630*/  @UP0 LDCU.64 UR4, c[0x0][0x888] ;  /* 0x00011100ff0407ac */ /* 0x000ea20008000a00 */
[----:B------:R-:W-:Y:S07]  /*6640*/  @UP0 UIMAD UR6, UR36, UR60, URZ ;  /* 0x0000003c240602a4 */ /* 0x000fee000f8e02ff */
[----:B------:R-:W-:Y:S01]  /*6650*/  @!P3 PRMT R158, R0, 0x7610, R158 ;  /* 0x00007610009eb816 */ /* 0x000fe2000000009e */
[----:B--2---:R-:W-:Y:S06]  /*6660*/  @UP0 UIMAD.WIDE UR4, UR6, 0x4, UR4 ;  /* 0x00000004060408a5 */ /* 0x004fec000f8e0204 */
[----:B------:R-:W-:Y:S01]  /*6670*/  IMAD.U32 R2, RZ, RZ, UR4 ;  /* 0x00000004ff027e24 */ /* 0x000fe2000f8e00ff */
[----:B------:R-:W-:Y:S04]  /*6680*/  MOV R3, UR5 ;  /* 0x0000000500037c02 */ /* 0x000fe80008000f00 */
[----:B------:R-:W2:Y:S01]  /*6690*/  @!UP0 LDCU UR4, c[0x0][0x880] ;  /* 0x00011000ff0487ac */ /* 0x000ea20008000800 */
[----:B-1---5:R3:W5:Y:S02]  /*66a0*/  @P3 LDG.E R73, desc[UR8][R2.64] ;  /* 0x0000000802493981 */ /* 0x022764000c1e1900 */
[----:B--23--:R-:W-:Y:S02]  /*66b0*/  @!P3 IMAD.U32 R73, RZ, RZ, UR4 ;  /* 0x00000004ff49be24 */ /* 0x00cfe4000f8e00ff */
.L_x_115:
[----:B------:R-:W-:Y:S05]  /*66c0*/  @!P4 BRA `(.L_x_116) ;  /* 0x000000000024c947 */ /* 0x000fea0003800000 */
[----:B------:R-:W-:Y:S01]  /*66d0*/  ISETP.NE.U32.AND P3, PT, R138, RZ, PT ;  /* 0x000000ff8a00720c */ /* 0x000fe20003f65070 */
[----:B------:R-:W2:Y:S03]  /*66e0*/  LDCU.64 UR4, c[0x0][0x358] ;  /* 0x00006b00ff0477ac */ /* 0x000ea60008000a00 */
[----:B------:R-:W-:Y:S11]  /*66f0*/  ISETP.NE.AND.EX P3, PT, R139, RZ, PT, P3 ;  /* 0x000000ff8b00720c */ /* 0x000ff60003f65330 */
[----:B------:R-:W-:Y:S02]  /*6700*/  @!UPT UIADD3 URZ, UPT, UPT, URZ, URZ, URZ ;  /* 0x000000fffffff290 */ /* 0x000fe4000fffe0ff */
[----:B------:R-:W3:Y:S01]  /*6710*/  @P3 LDC.64 R2, c[0x0][0x8a8] ;  /* 0x00022a00ff023b82 */ /* 0x000ee20000000a00 */
[----:B-1----:R-:W-:Y:S04]  /*6720*/  @P3 IMAD R0, R156, UR36, RZ ;  /* 0x000000249c003c24 */ /* 0x002fe8000f8e02ff */
[----:B---3--:R-:W-:Y:S05]  /*6730*/  @P3 IMAD.WIDE R2, R0, 0x4, R2 ;  /* 0x0000000400023825 */ /* 0x008fea00078e0202 */
[----:B--2--5:R2:W5:Y:S02]  /*6740*/  @P3 LDG.E R70, desc[UR4][R2.64] ;  /* 0x0000000402463981 */ /* 0x024564000c1e1900 */
[----:B--2---:R-:W3:Y:S02]  /*6750*/  @!P3 LDC R70, c[0x0][0x8a0] ;  /* 0x00022800ff46bb82 */ /* 0x004ee40000000800 */
.L_x_116:
[----:B-----5:R-:W-:Y:S01]  /*6760*/  FSETP.NEU.AND P4, PT, R73, RZ, PT ;  /* 0x000000ff4900720b */ /* 0x020fe20003f8d000 */
[----:B------:R-:W-:Y:S01]  /*6770*/  BSSY B1, `(.L_x_117) ;  /* 0x0000047000017945 */ /* 0x000fe20003800000 */
[----:B------:R-:W-:Y:S01]  /*6780*/  SEL R5, RZ, 0xffffffff, P2 ;  /* 0xffffffffff057807 */ /* 0x000fe20001000000 */
[----:B------:R-:W-:Y:S01]  /*6790*/  IMAD.MOV.U32 R186, RZ, RZ, 0x1 ;  /* 0x00000001ffba7424 */ /* 0x000fe200078e00ff */
[----:B------:R-:W-:Y:S01]  /*67a0*/  LOP3.LUT P3, RZ, R158, 0xff, RZ, 0xc0, !PT ;  /* 0x000000ff9eff7812 */ /* 0x000fe2000786c0ff */
[----:B------:R-:W-:Y:S01]  /*67b0*/  IMAD R71, R68, 0x80, R69 ;  /* 0x0000008044477824 */ /* 0x000fe200078e0245 */
[----:B-1----:R-:W-:Y:S02]  /*67c0*/  @P1 SEL R0, RZ, 0xffffffff, P4 ;  /* 0xffffffffff001807 */ /* 0x002fe40002000000 */
[----:B------:R-:W-:Y:S02]  /*67d0*/  CS2R R154, SRZ ;  /* 0x00000000009a7805 */ /* 0x000fe4000001ff00 */
[----:B------:R-:W-:Y:S02]  /*67e0*/  LEA R3, R166, UR44, 0x3 ;  /* 0x0000002ca6037c11 */ /* 0x000fe4000f8e18ff */
[----:B------:R-:W-:Y:S02]  /*67f0*/  CS2R R152, SRZ ;  /* 0x0000000000987805 */ /* 0x000fe4000001ff00 */
[----:B------:R-:W-:Y:S02]  /*6800*/  @P0 SEL R0, R5, R0, !P3 ;  /* 0x0000000005000207 */ /* 0x000fe40005800000 */
[----:B------:R-:W-:Y:S02]  /*6810*/  CS2R R150, SRZ ;  /* 0x0000000000967805 */ /* 0x000fe4000001ff00 */
[----:B------:R-:W-:Y:S02]  /*6820*/  LEA R161, R68, UR44, 0x3 ;  /* 0x0000002c44a17c11 */ /* 0x000fe4000f8e18ff */
[----:B------:R-:W-:Y:S02]  /*6830*/  CS2R R148, SRZ ;  /* 0x0000000000947805 */ /* 0x000fe4000001ff00 */
[----:B------:R-:W-:Y:S02]  /*6840*/  @P1 LOP3.LUT R0, R0, 0x1, RZ, 0xc0, !PT ;  /* 0x0000000100001812 */ /* 0x000fe400078ec0ff */
[----:B------:R-:W-:Y:S02]  /*6850*/  CS2R R146, SRZ ;  /* 0x0000000000927805 */ /* 0x000fe4000001ff00 */
[----:B------:R-:W-:Y:S02]  /*6860*/  SHF.L.U32 R4, R168, 0x1f, RZ ;  /* 0x0000001fa8047819 */ /* 0x000fe400000006ff */
[----:B------:R-:W-:Y:S02]  /*6870*/  CS2R R144, SRZ ;  /* 0x0000000000907805 */ /* 0x000fe4000001ff00 */
[----:B------:R-:W-:Y:S02]  /*6880*/  ISETP.NE.U32.OR P6, PT, R0, 0x1, !P1 ;  /* 0x000000010000780c */ /* 0x000fe40004fc5470 */
[----:B------:R-:W-:Y:S02]  /*6890*/  CS2R R142, SRZ ;  /* 0x00000000008e7805 */ /* 0x000fe4000001ff00 */
[----:B------:R-:W-:Y:S02]  /*68a0*/  PLOP3.LUT P2, PT, PT, PT, UP1, 0x80, 0x8 ;  /* 0x000000000008781c */ /* 0x000fe40003f4f018 */
[----:B------:R-:W-:Y:S02]  /*68b0*/  CS2R R140, SRZ ;  /* 0x00000000008c7805 */ /* 0x000fe4000001ff00 */
[----:B------:R-:W-:Y:S02]  /*68c0*/  SEL R0, RZ, 0xffffffff, P4 ;  /* 0xffffffffff007807 */ /* 0x000fe40002000000 */
[----:B------:R-:W-:Y:S03]  /*68d0*/  P2R R172, PR, RZ, 0x40 ;  /* 0x00000040ffac7803 */ /* 0x000fe60000000000 */
[----:B------:R-:W-:Y:S04]  /*68e0*/  @P6 SHF.L.U32 R2, R165, 0x1f, RZ ;  /* 0x0000001fa5026819 */ /* 0x000fe800000006ff */
[----:B------:R-:W-:Y:S01]  /*68f0*/  @P2 SEL R0, R5, R0, !P3 ;  /* 0x0000000005002207 */ /* 0x000fe20005800000 */
[----:B------:R-:W1:Y:S03]  /*6900*/  @P6 SYNCS.PHASECHK.TRANS64.TRYWAIT P1, [R3+URZ+0x100], R2 ;  /* 0x00010002030065a7 */ /* 0x000e6600080211ff */
[----:B------:R-:W-:Y:S04]  /*6910*/  LOP3.LUT R0, R0, 0x1, RZ, 0xc0, !PT ;  /* 0x0000000100007812 */ /* 0x000fe800078ec0ff */
[----:B------:R-:W-:Y:S04]  /*6920*/  ISETP.NE.U32.AND P5, PT, R0, 0x1, PT ;  /* 0x000000010000780c */ /* 0x000fe80003fa5070 */
[----:B------:R-:W-:Y:S01]  /*6930*/  P2R R187, PR, RZ, 0x20 ;  /* 0x00000020ffbb7803 */ /* 0x000fe20000000000 */
[----:B------:R2:W4:Y:S01]  /*6940*/  SYNCS.PHASECHK.TRANS64.TRYWAIT P0, [R161+URZ+0x150], R4 ;  /* 0x00015004a10075a7 */ /* 0x00052200080011ff */
[----:B-1----:R-:W-:Y:S01]  /*6950*/  @P6 SEL R186, RZ, 0x1, !P1 ;  /* 0x00000001ffba6807 */ /* 0x002fe20004800000 */
[----:B--2---:R-:W-:Y:S06]  /*6960*/  @!P6 BRA `(.L_x_118) ;  /* 0x00000000009ce947 */ /* 0x004fec0003800000 */
[----:B------:R-:W-:Y:S01]  /*6970*/  @P5 IMAD R7, R166, 0x2000, R171 ;  /* 0x00002000a6075824 */ /* 0x000fe200078e02ab */
[----:B------:R-:W1:Y:S01]  /*6980*/  S2R R0, SR_CgaCtaId ;  /* 0x0000000000007919 */ /* 0x000e620000008800 */
[----:B------:R-:W-:Y:S01]  /*6990*/  ISETP.NE.AND P1, PT, R186, RZ, PT ;  /* 0x000000ffba00720c */ /* 0x000fe20003f25270 */
[----:B------:R-:W-:Y:S01]  /*69a0*/  BSSY B0, `(.L_x_119) ;  /* 0x0000010000007945 */ /* 0x000fe20003800000 */
[--C-:B------:R-:W-:Y:S01]  /*69b0*/  @P5 IMAD R8, R176, -0x10, R7.reuse ;  /* 0xfffffff0b0085824 */ /* 0x100fe200078e0207 */
[----:B------:R-:W-:Y:S01]  /*69c0*/  CS2R R142, SRZ ;  /* 0x00000000008e7805 */ /* 0x000fe2000001ff00 */
[----:B------:R-:W-:Y:S01]  /*69d0*/  @P5 IMAD R6, R170, -0x10, R7 ;  /* 0xfffffff0aa065824 */ /* 0x000fe200078e0207 */
[----:B------:R-:W-:Y:S01]  /*69e0*/  CS2R R140, SRZ ;  /* 0x00000000008c7805 */ /* 0x000fe2000001ff00 */
[----:B------:R-:W-:Y:S01]  /*69f0*/  @P5 IMAD R5, R169, 0x10, R8 ;  /* 0x00000010a9055824 */ /* 0x000fe200078e0208 */
[----:B------:R-:W-:Y:S02]  /*6a00*/  CS2R R150, SRZ ;  /* 0x0000000000967805 */ /* 0x000fe4000001ff00 */
[----:B------:R-:W-:Y:S02]  /*6a10*/  CS2R R148, SRZ ;  /* 0x0000000000947805 */ /* 0x000fe4000001ff00 */
[----:B------:R-:W-:Y:S02]  /*6a20*/  CS2R R146, SRZ ;  /* 0x0000000000927805 */ /* 0x000fe4000001ff00 */
[----:B------:R-:W-:Y:S02]  /*6a30*/  CS2R R144, SRZ ;  /* 0x0000000000907805 */ /* 0x000fe4000001ff00 */
[----:B------:R-:W-:Y:S02]  /*6a40*/  CS2R R154, SRZ ;  /* 0x00000000009a7805 */ /* 0x000fe4000001ff00 */
[----:B------:R-:W-:Y:S01]  /*6a50*/  CS2R R152, SRZ ;  /* 0x0000000000987805 */ /* 0x000fe2000001ff00 */
[----:B------:R-:W-:Y:S06]  /*6a60*/  @P1 BRA `(.L_x_120) ;  /* 0x00000000000c1947 */ /* 0x000fec0003800000 */
[----:B------:R-:W-:Y:S04]  /*6a70*/  SHF.L.U32 R2, R165, 0x1f, RZ ;  /* 0x0000001fa5027819 */ /* 0x000fe800000006ff */
[----:B------:R-:W2:Y:S02]  /*6a80*/  SYNCS.PHASECHK.TRANS64.TRYWAIT P1, [R3+URZ+0x100], R2 ;  /* 0x00010002030075a7 */ /* 0x000ea400080211ff */
[----:B--2---:R-:W-:Y:S05]  /*6a90*/  @!P1 BRA `(.L_x_121) ;  /* 0x0000003800909947 */ /* 0x004fea0003800000 */
.L_x_120:
[----:B------:R-:W-:Y:S05]  /*6aa0*/  BSYNC B0 ;  /* 0x0000000000007941 */ /* 0x000fea0003800000 */
.L_x_119:
[----:B------:R-:W-:Y:S01]  /*6ab0*/  ISETP.NE.AND P1, PT, R187, RZ, PT ;  /* 0x000000ffbb00720c */ /* 0x000fe20003f25270 */
[----:B--2---:R-:W-:Y:S02]  /*6ac0*/  VIADD R3, R3, 0x110 ;  /* 0x0000011003037836 */ /* 0x004fe40000000000 */
[----:B------:R-:W-:Y:S03]  /*6ad0*/  VIADD R166, R166, 0x1 ;  /* 0x00000001a6a67836 */ /* 0x000fe60000000000 */
[----:B-1----:R-:W-:Y:S07]  /*6ae0*/  PRMT R0, R0, 0x654, R3 ;  /* 0x0000065400007816 */ /* 0x002fee0000000003 */
[----:B------:R1:W2:Y:S04]  /*6af0*/  @P1 LDS.128 R140, [R7] ;  /* 0x00000000078c1984 */ /* 0x0002a80000000c00 */
[----:B------:R1:W1:Y:S04]  /*6b00*/  @P1 LDS.128 R148, [R6+0x20] ;  /* 0x0000200006941984 */ /* 0x0002680000000c00 */
[----:B------:R1:W1:Y:S04]  /*6b10*/  @P1 LDS.128 R144, [R8+0x10] ;  /* 0x0000100008901984 */ /* 0x0002680000000c00 */
[----:B------:R1:W1:Y:S01]  /*6b20*/  @P1 LDS.128 R152, [R5+0x10] ;  /* 0x0000100005981984 */ /* 0x0002620000000c00 */
[C---:B------:R-:W-:Y:S01]  /*6b30*/  ISETP.NE.AND P1, PT, R166.reuse, 0x2, PT ;  /* 0x00000002a600780c */ /* 0x040fe20003f25270 */
[----:B------:R-:W-:Y:S01]  /*6b40*/  @!PT LDS RZ, [RZ] ;  /* 0x00000000fffff984 */ /* 0x000fe20000000800 */
[----:B------:R-:W-:Y:S01]  /*6b50*/  @!PT LDS RZ, [RZ] ;  /* 0x00000000fffff984 */ /* 0x000fe20000000800 */
[----:B------:R-:W-:Y:S01]  /*6b60*/  @!PT LDS RZ, [RZ] ;  /* 0x00000000fffff984 */ /* 0x000fe20000000800 */
[----:B------:R-:W-:Y:S01]  /*6b70*/  @!PT LDS RZ, [RZ] ;  /* 0x00000000fffff984 */ /* 0x000fe20000000800 */
[----:B------:R5:W-:Y:S06]  /*6b80*/  MEMBAR.ALL.CTA ;  /* 0x0000000000007992 */ /* 0x000bec0000008000 */
[----:B-----5:R-:W5:Y:S01]  /*6b90*/  FENCE.VIEW.ASYNC.S ;  /* 0x00000000000073c6 */ /* 0x020f620000000000 */
[----:B------:R-:W-:Y:S01]  /*6ba0*/  SEL R166, R166, RZ, P1 ;  /* 0x000000ffa6a67207 */ /* 0x000fe20000800000 */
[----:B-----5:R5:W-:Y:S02]  /*6bb0*/  SYNCS.ARRIVE.TRANS64.RED.A1T0 RZ, [R0+URZ], RZ ;  /* 0x000000ff00ff79a7 */ /* 0x020be400081004ff */
[----:B-----5:R-:W-:Y:S04]  /*6bc0*/  SEL R0, RZ, 0x1, P1 ;  /* 0x00000001ff007807 */ /* 0x020fe80000800000 */
[----:B--2---:R-:W-:Y:S02]  /*6bd0*/  LOP3.LUT R165, R165, R0, RZ, 0x3c, !PT ;  /* 0x00000000a5a57212 */ /* 0x004fe400078e3cff */
.L_x_118:
[----:B------:R-:W-:Y:S05]  /*6be0*/  BSYNC B1 ;  /* 0x0000000000017941 */ /* 0x000fea0003800000 */
.L_x_117:
[----:B------:R-:W-:Y:S04]  /*6bf0*/  SHF.R.U32.HI R0, RZ, 0x15, R71 ;  /* 0x00000015ff007819 */ /* 0x000fe80000011647 */
[----:B------:R-:W-:Y:S01]  /*6c00*/  LOP3.LUT P1, RZ, R0, 0x3, R159, 0x48, !PT ;  /* 0x0000000300ff7812 */ /* 0x000fe2000782489f */
[----:B------:R-:W-:Y:S01]  /*6c10*/  @!UPT UIADD3 URZ, UPT, UPT, URZ, URZ, URZ ;  /* 0x000000fffffff290 */ /* 0x000fe2000fffe0ff */
[----:B----4-:R-:W-:Y:S11]  /*6c20*/  @P0 BRA `(.L_x_122) ;  /* 0x0000000000080947 */ /* 0x010ff60003800000 */
[----:B------:R-:W2:Y:S02]  /*6c30*/  SYNCS.PHASECHK.TRANS64.TRYWAIT P0, [R161+URZ+0x150], R4 ;  /* 0x00015004a10075a7 */ /* 0x000ea400080011ff */
[----:B--2---:R-:W-:Y:S05]  /*6c40*/  @!P0 BRA `(.L_x_123) ;  /* 0x0000003800388947 */ /* 0x004fea0003800000 */
.L_x_122:
[----:B------:R-:W-:Y:S04]  /*6c50*/  BSSY.RECONVERGENT B6, `(.L_x_124) ;  /* 0x0000012000067945 */ /* 0x000fe80003800200 */
[----:B------:R-:W-:Y:S05]  /*6c60*/  @!P1 BRA `(.L_x_125) ;  /* 0x0000000000409947 */ /* 0x000fea0003800000 */
[----:B------:R-:W4:Y:S01]  /*6c70*/  LDCU.64 UR8, c[0x4][0x70] ;  /* 0x01000e00ff0877ac */ /* 0x000f220008000a00 */
[----:B------:R-:W-:Y:S01]  /*6c80*/  MOV R3, 0x0 ;  /* 0x0000000000037802 */ /* 0x000fe20000000f00 */
[----:B------:R-:W-:Y:S02]  /*6c90*/  HFMA2 R12, -RZ, RZ, 0, 5.9604644775390625e-08 ;  /* 0x00000001ff0c7431 */ /* 0x000fe400000001ff */
[----:B-1----:R-:W-:Y:S02]  /*6ca0*/  IMAD.MOV.U32 R8, RZ, RZ, 0x192 ;  /* 0x00000192ff087424 */ /* 0x002fe400078e00ff */
[----:B------:R-:W-:Y:S01]  /*6cb0*/  IMAD.MOV.U32 R13, RZ, RZ, RZ ;  /* 0x000000ffff0d7224 */ /* 0x000fe200078e00ff */
[----:B------:R-:W1:Y:S01]  /*6cc0*/  LDCU.64 UR6, c[0x4][0x78] ;  /* 0x01000f00ff0677ac */ /* 0x000e620008000a00 */
[----:B------:R-:W3:Y:S01]  /*6cd0*/  LDC.64 R2, c[0x4][R3] ;  /* 0x0100000003027b82 */ /* 0x000ee20000000a00 */
[----:B------:R-:W5:Y:S01]  /*6ce0*/  LDCU.64 UR4, c[0x4][0x10] ;  /* 0x01000200ff0477ac */ /* 0x000f620008000a00 */
[----:B----4-:R-:W-:Y:S01]  /*6cf0*/  MOV R5, UR9 ;  /* 0x0000000900057c02 */ /* 0x010fe20008000f00 */
[----:B--2---:R-:W-:Y:S01]  /*6d00*/  IMAD.U32 R4, RZ, RZ, UR8 ;  /* 0x00000008ff047e24 */ /* 0x004fe2000f8e00ff */
[----:B-1----:R-:W-:Y:S01]  /*6d10*/  MOV R7, UR7 ;  /* 0x0000000700077c02 */ /* 0x002fe20008000f00 */
[----:B------:R-:W-:Y:S01]  /*6d20*/  IMAD.U32 R6, RZ, RZ, UR6 ;  /* 0x00000006ff067e24 */ /* 0x000fe2000f8e00ff */
[----:B-----5:R-:W-:Y:S01]  /*6d30*/  MOV R11, UR5 ;  /* 0x00000005000b7c02 */ /* 0x020fe20008000f00 */
[----:B------:R-:W-:Y:S02]  /*6d40*/  IMAD.U32 R10, RZ, RZ, UR4 ;  /* 0x00000004ff0a7e24 */ /* 0x000fe4000f8e00ff */
[----:B------:R-:W-:Y:S07]  /*6d50*/  LEPC R20, `(.L_x_125) ;  /* 0x000000001014794e */ /* 0x000fee0000000000 */
[----:B---3--:R-:W-:Y:S05]  /*6d60*/  CALL.ABS.NOINC R2 ;  /* 0x0000000002007343 */ /* 0x008fea0003c00000 */
.L_x_125:
[----:B------:R-:W-:Y:S05]  /*6d70*/  BSYNC.RECONVERGENT B6 ;  /* 0x0000000000067941 */ /* 0x000fea0003800200 */
.L_x_124:
[-C--:B------:R-:W-:Y:S01]  /*6d80*/  F2FP.F16.E5M2.UNPACK_B R74, R140.reuse ;  /* 0x0000008cff4a723e */ /* 0x080fe200020004ff */
[----:B------:R-:W-:Y:S05]  /*6d90*/  WARPSYNC.ALL ;  /* 0x0000000000007948 */ /* 0x000fea0003800000 */
[----:B------:R-:W-:Y:S01]  /*6da0*/  R2UR UR4, R71 ;  /* 0x00000000470472ca */ /* 0x000fe200000e0000 */
[--C-:B------:R-:W-:Y:S01]  /*6db0*/  HADD2.F32 R72, -RZ, R74.reuse.H0_H0 ;  /* 0x2000004aff487230 */ /* 0x100fe20000004100 */
[----:B------:R-:W-:Y:S01]  /*6dc0*/  F2FP.F16.E5M2.UNPACK_B R76, R140.H1 ;  /* 0x0000008cff4c723e */ /* 0x000fe200030004ff */
[----:B------:R-:W-:Y:S01]  /*6dd0*/  HADD2.F32 R75, -RZ, R74.H1_H1 ;  /* 0x3000004aff4b7230 */ /* 0x000fe20000004100 */
[-C--:B------:R-:W-:Y:S01]  /*6de0*/  F2FP.F16.E5M2.UNPACK_B R78, R141.reuse ;  /* 0x0000008dff4e723e */ /* 0x080fe200020004ff */
[----:B------:R-:W-:Y:S01]  /*6df0*/  BSSY.RECONVERGENT B0, `(.L_x_126) ;  /* 0x000011d000007945 */ /* 0x000fe20003800200 */
[----:B------:R-:W-:Y:S01]  /*6e00*/  F2FP.F16.E5M2.UNPACK_B R80, R141.H1 ;  /* 0x0000008dff50723e */ /* 0x000fe200030004ff */
[----:B------:R-:W-:Y:S01]  /*6e10*/  HADD2.F32 R74, -RZ, R76.H0_H0 ;  /* 0x2000004cff4a7230 */ /* 0x000fe20000004100 */
[-C--:B------:R-:W-:Y:S01]  /*6e20*/  F2FP.F16.E5M2.UNPACK_B R82, R142.reuse ;  /* 0x0000008eff52723e */ /* 0x080fe200020004ff */
[--C-:B------:R-:W-:Y:S01]  /*6e30*/  HADD2.F32 R77, -RZ, R78.reuse.H0_H0 ;  /* 0x2000004eff4d7230 */ /* 0x100fe20000004100 */
[----:B------:R-:W-:Y:S01]  /*6e40*/  F2FP.F16.E5M2.UNPACK_B R84, R142.H1 ;  /* 0x0000008eff54723e */ /* 0x000fe200030004ff */
[----:B------:R-:W-:Y:S01]  /*6e50*/  HADD2.F32 R78, -RZ, R78.H1_H1 ;  /* 0x3000004eff4e7230 */ /* 0x000fe20000004100 */
[-C--:B------:R-:W-:Y:S01]  /*6e60*/  F2FP.F16.E5M2.UNPACK_B R86, R143.reuse ;  /* 0x0000008fff56723e */ /* 0x080fe200020004ff */
[----:B-12---:R-:W3:Y:S01]  /*6e70*/  LDTM.x64 R4, tmem[UR4] ;  /* 0x00000004000479ee */ /* 0x006ee20008340000 */
[----:B------:R-:W-:Y:S01]  /*6e80*/  F2FP.F16.E5M2.UNPACK_B R88, R143.H1 ;  /* 0x0000008fff58723e */ /* 0x000fe200030004ff */
[----:B------:R-:W-:Y:S01]  /*6e90*/  HADD2.F32 R76, -RZ, R76.H1_H1 ;  /* 0x3000004cff4c7230 */ /* 0x000fe20000004100 */
[-C--:B------:R-:W-:Y:S01]  /*6ea0*/  F2FP.F16.E5M2.UNPACK_B R90, R144.reuse ;  /* 0x00000090ff5a723e */ /* 0x080fe200020004ff */
[----:B------:R-:W-:Y:S01]  /*6eb0*/  HADD2.F32 R79, -RZ, R80.H0_H0 ;  /* 0x20000050ff4f7230 */ /* 0x000fe20000004100 */
[----:B------:R-:W-:Y:S01]  /*6ec0*/  F2FP.F16.E5M2.UNPACK_B R92, R144.H1 ;  /* 0x00000090ff5c723e */ /* 0x000fe200030004ff */
[--C-:B------:R-:W-:Y:S01]  /*6ed0*/  HADD2.F32 R81, -RZ, R82.reuse.H0_H0 ;  /* 0x20000052ff517230 */ /* 0x100fe20000004100 */
[----:B------:R-:W-:Y:S01]  /*6ee0*/  ISETP.NE.AND P6, PT, R172, RZ, PT ;  /* 0x000000ffac00720c */ /* 0x000fe20003fc5270 */
[----:B------:R-:W-:Y:S01]  /*6ef0*/  HADD2.F32 R82, -RZ, R82.H1_H1 ;  /* 0x30000052ff527230 */ /* 0x000fe20000004100 */
[----:B------:R-:W-:Y:S01]  /*6f00*/  SHF.L.U32 R196, R164, 0x4, RZ ;  /* 0x00000004a4c47819 */ /* 0x000fe200000006ff */
[--C-:B------:R-:W-:Y:S01]  /*6f10*/  HADD2.F32 R85, -RZ, R86.reuse.H0_H0 ;  /* 0x20000056ff557230 */ /* 0x100fe20000004100 */
[----:B------:R-:W-:Y:S01]  /*6f20*/  SHF.L.U32 R200, R163, 0x4, RZ ;  /* 0x00000004a3c87819 */ /* 0x000fe200000006ff */
[----:B------:R-:W-:Y:S01]  /*6f30*/  HADD2.F32 R86, -RZ, R86.H1_H1 ;  /* 0x30000056ff567230 */ /* 0x000fe20000004100 */
[C---:B------:R-:W-:Y:S01]  /*6f40*/  IADD3 R179, PT, PT, R171.reuse, R196, RZ ;  /* 0x000000c4abb37210 */ /* 0x040fe20007ffe0ff */
[--C-:B------:R-:W-:Y:S01]  /*6f50*/  HADD2.F32 R89, -RZ, R90.reuse.H0_H0 ;  /* 0x2000005aff597230 */ /* 0x100fe20000004100 */
[----:B------:R-:W-:Y:S01]  /*6f60*/  IADD3 R185, PT, PT, R171, R200, RZ ;  /* 0x000000c8abb97210 */ /* 0x000fe20007ffe0ff */
[----:B------:R-:W-:Y:S01]  /*6f70*/  HADD2.F32 R90, -RZ, R90.H1_H1 ;  /* 0x3000005aff5a7230 */ /* 0x000fe20000004100 */
[----:B------:R-:W-:Y:S01]  /*6f80*/  SHF.L.U32 R198, R169, 0x4, RZ ;  /* 0x00000004a9c67819 */ /* 0x000fe200000006ff */
[----:B------:R-:W-:Y:S01]  /*6f90*/  HADD2.F32 R80, -RZ, R80.H1_H1 ;  /* 0x30000050ff507230 */ /* 0x000fe20000004100 */
[----:B------:R-:W-:Y:S01]  /*6fa0*/  F2FP.F16.E5M2.UNPACK_B R94, R145 ;  /* 0x00000091ff5e723e */ /* 0x000fe200020004ff */
[--C-:B------:R-:W-:Y:S01]  /*6fb0*/  HADD2.F32 R83, -RZ, R84.reuse.H0_H0 ;  /* 0x20000054ff537230 */ /* 0x100fe20000004100 */
[----:B------:R-:W-:Y:S01]  /*6fc0*/  IADD3 R184, PT, PT, R198, R179, RZ ;  /* 0x000000b3c6b87210 */ /* 0x000fe20007ffe0ff */
[----:B------:R-:W-:Y:S01]  /*6fd0*/  HADD2.F32 R84, -RZ, R84.H1_H1 ;  /* 0x30000054ff547230 */ /* 0x000fe20000004100 */
[----:B------:R-:W-:Y:S01]  /*6fe0*/  F2FP.F16.E5M2.UNPACK_B R98, R146 ;  /* 0x00000092ff62723e */ /* 0x000fe200020004ff */
[C---:B---3--:R-:W-:Y:S01]  /*6ff0*/  FMUL R0, R70.reuse, R4 ;  /* 0x0000000446007220 */ /* 0x048fe20000400000 */
[C---:B------:R-:W-:Y:S01]  /*7000*/  FMUL R2, R70.reuse, R5 ;  /* 0x0000000546027220 */ /* 0x040fe20000400000 */
[C---:B------:R-:W-:Y:S01]  /*7010*/  FMUL R4, R70.reuse, R8 ;  /* 0x0000000846047220 */ /* 0x040fe20000400000 */
[C---:B------:R-:W-:Y:S01]  /*7020*/  FMUL R5, R70.reuse, R9 ;  /* 0x0000000946057220 */ /* 0x040fe20000400000 */
[C---:B------:R-:W-:Y:S01]  /*7030*/  FFMA R0, R73.reuse, R72, R0 ;  /* 0x0000004849007223 */ /* 0x040fe20000000000 */
[C---:B------:R-:W-:Y:S01]  /*7040*/  FFMA R2, R73.reuse, R75, R2 ;  /* 0x0000004b49027223 */ /* 0x040fe20000000002 */
[C---:B------:R-:W-:Y:S01]  /*7050*/  FMUL R8, R70.reuse, R12 ;  /* 0x0000000c46087220 */ /* 0x040fe20000400000 */
[C---:B------:R-:W-:Y:S01]  /*7060*/  FMUL R9, R70.reuse, R13 ;  /* 0x0000000d46097220 */ /* 0x040fe20000400000 */
[C---:B------:R-:W-:Y:S01]  /*7070*/  FMUL R12, R70.reuse, R16 ;  /* 0x00000010460c7220 */ /* 0x040fe20000400000 */
[C---:B------:R-:W-:Y:S01]  /*7080*/  FMUL R13, R70.reuse, R17 ;  /* 0x00000011460d7220 */ /* 0x040fe20000400000 */
[C---:B------:R-:W-:Y:S01]  /*7090*/  FMUL R16, R70.reuse, R20 ;  /* 0x0000001446107220 */ /* 0x040fe20000400000 */
[C---:B------:R-:W-:Y:S01]  /*70a0*/  FMUL R17, R70.reuse, R21 ;  /* 0x0000001546117220 */ /* 0x040fe20000400000 */
[--C-:B------:R-:W-:Y:S02]  /*70b0*/  HADD2.F32 R93, -RZ, R94.reuse.H0_H0 ;  /* 0x2000005eff5d7230 */ /* 0x100fe40000004100 */
[C---:B------:R-:W-:Y:S01]  /*70c0*/  FMUL R20, R70.reuse, R24 ;  /* 0x0000001846147220 */ /* 0x040fe20000400000 */
[----:B------:R-:W-:Y:S02]  /*70d0*/  HADD2.F32 R94, -RZ, R94.H1_H1 ;  /* 0x3000005eff5e7230 */ /* 0x000fe40000004100 */
[C---:B------:R-:W-:Y:S01]  /*70e0*/  FMUL R21, R70.reuse, R25 ;  /* 0x0000001946157220 */ /* 0x040fe20000400000 */
[--C-:B------:R-:W-:Y:S02]  /*70f0*/  HADD2.F32 R97, -RZ, R98.reuse.H0_H0 ;  /* 0x20000062ff617230 */ /* 0x100fe40000004100 */
[C---:B------:R-:W-:Y:S01]  /*7100*/  FMUL R24, R70.reuse, R28 ;  /* 0x0000001c46187220 */ /* 0x040fe20000400000 */
[----:B------:R-:W-:Y:S02]  /*7110*/  HADD2.F32 R98, -RZ, R98.H1_H1 ;  /* 0x30000062ff627230 */ /* 0x000fe40000004100 */
[C---:B------:R-:W-:Y:S01]  /*7120*/  FMUL R25, R70.reuse, R29 ;  /* 0x0000001d46197220 */ /* 0x040fe20000400000 */
[C---:B------:R-:W-:Y:S01]  /*7130*/  FMUL R28, R70.reuse, R32 ;  /* 0x00000020461c7220 */ /* 0x040fe20000400000 */
[C---:B------:R-:W-:Y:S01]  /*7140*/  FMUL R29, R70.reuse, R33 ;  /* 0x00000021461d7220 */ /* 0x040fe20000400000 */
[C---:B------:R-:W-:Y:S01]  /*7150*/  FMUL R32, R70.reuse, R36 ;  /* 0x0000002446207220 */ /* 0x040fe20000400000 */
[----:B------:R-:W-:Y:S01]  /*7160*/  F2FP.F16.E5M2.UNPACK_B R96, R145.H1 ;  /* 0x00000091ff60723e */ /* 0x000fe200030004ff */
[C---:B------:R-:W-:Y:S01]  /*7170*/  FMUL R33, R70.reuse, R37 ;  /* 0x0000002546217220 */ /* 0x040fe20000400000 */
[C---:B------:R-:W-:Y:S01]  /*7180*/  FMUL R36, R70.reuse, R40 ;  /* 0x0000002846247220 */ /* 0x040fe20000400000 */
[----:B------:R-:W-:Y:S01]  /*7190*/  F2FP.F16.E5M2.UNPACK_B R100, R146.H1 ;  /* 0x00000092ff64723e */ /* 0x000fe200030004ff */
[C---:B------:R-:W-:Y:S01]  /*71a0*/  FMUL R37, R70.reuse, R41 ;  /* 0x0000002946257220 */ /* 0x040fe20000400000 */
[C---:B------:R-:W-:Y:S01]  /*71b0*/  FMUL R40, R70.reuse, R44 ;  /* 0x0000002c46287220 */ /* 0x040fe20000400000 */
[----:B------:R-:W-:Y:S01]  /*71c0*/  F2FP.F16.E5M2.UNPACK_B R102, R147 ;  /* 0x00000093ff66723e */ /* 0x000fe200020004ff */
[C---:B------:R-:W-:Y:S01]  /*71d0*/  FMUL R41, R70.reuse, R45 ;  /* 0x0000002d46297220 */ /* 0x040fe20000400000 */
[C---:B------:R-:W-:Y:S01]  /*71e0*/  FMUL R44, R70.reuse, R48 ;  /* 0x00000030462c7220 */ /* 0x040fe20000400000 */
[----:B------:R-:W-:Y:S01]  /*71f0*/  F2FP.F16.E5M2.UNPACK_B R104, R147.H1 ;  /* 0x00000093ff68723e */ /* 0x000fe200030004ff */
[C---:B------:R-:W-:Y:S01]  /*7200*/  FMUL R45, R70.reuse, R49 ;  /* 0x00000031462d7220 */ /* 0x040fe20000400000 */
[--C-:B------:R-:W-:Y:S02]  /*7210*/  HADD2.F32 R101, -RZ, R102.reuse.H0_H0 ;  /* 0x20000066ff657230 */ /* 0x100fe40000004100 */
[C---:B------:R-:W-:Y:S01]  /*7220*/  FMUL R48, R70.reuse, R52 ;  /* 0x0000003446307220 */ /* 0x040fe20000400000 */
[----:B------:R-:W-:Y:S01]  /*7230*/  F2FP.F16.E5M2.UNPACK_B R106, R148 ;  /* 0x00000094ff6a723e */ /* 0x000fe200020004ff */
[----:B------:R-:W-:Y:S02]  /*7240*/  HADD2.F32 R102, -RZ, R102.H1_H1 ;  /* 0x30000066ff667230 */ /* 0x000fe40000004100 */
[C---:B------:R-:W-:Y:S01]  /*7250*/  FMUL R49, R70.reuse, R53 ;  /* 0x0000003546317220 */ /* 0x040fe20000400000 */
[C---:B------:R-:W-:Y:S01]  /*7260*/  FMUL R52, R70.reuse, R56 ;  /* 0x0000003846347220 */ /* 0x040fe20000400000 */
[----:B------:R-:W-:Y:S01]  /*7270*/  F2FP.F16.E5M2.UNPACK_B R108, R148.H1 ;  /* 0x00000094ff6c723e */ /* 0x000fe200030004ff */
[--C-:B------:R-:W-:Y:S02]  /*7280*/  HADD2.F32 R105, -RZ, R106.reuse.H0_H0 ;  /* 0x2000006aff697230 */ /* 0x100fe40000004100 */
[C---:B------:R-:W-:Y:S01]  /*7290*/  FMUL R53, R70.reuse, R57 ;  /* 0x0000003946357220 */ /* 0x040fe20000400000 */
[----:B------:R-:W-:Y:S02]  /*72a0*/  HADD2.F32 R106, -RZ, R106.H1_H1 ;  /* 0x3000006aff6a7230 */ /* 0x000fe40000004100 */
        /* <DEDUP_REMOVED lines=11> */
[C---:B------:R-:W-:Y:S01]  /*7360*/  FFMA R3, R73.reuse, R74, R3 ;  /* 0x0000004a49037223 */ /* 0x040fe20000000003 */
[----:B------:R-:W-:Y:S01]  /*7370*/  F2FP.F16.E5M2.UNPACK_B R116, R150.H1 ;  /* 0x00000096ff74723e */ /* 0x000fe200030004ff */
[--C-:B------:R-:W-:Y:S02]  /*7380*/  HADD2.F32 R113, -RZ, R114.reuse.H0_H0 ;  /* 0x20000072ff717230 */ /* 0x100fe40000004100 */
[C---:B------:R-:W-:Y:S01]  /*7390*/  FFMA R7, R73.reuse, R76, R7 ;  /* 0x0000004c49077223 */ /* 0x040fe20000000007 */
[C---:B------:R-:W-:Y:S01]  /*73a0*/  FFMA R4, R73.reuse, R77, R4 ;  /* 0x0000004d49047223 */ /* 0x040fe20000000004 */
[----:B------:R-:W-:Y:S01]  /*73b0*/  F2FP.F16.E5M2.UNPACK_B R118, R151 ;  /* 0x00000097ff76723e */ /* 0x000fe200020004ff */
[----:B------:R-:W-:Y:S01]  /*73c0*/  FFMA R5, R73, R78, R5 ;  /* 0x0000004e49057223 */ /* 0x000fe20000000005 */
[----:B------:R-:W-:Y:S01]  /*73d0*/  HADD2.F32 R114, -RZ, R114.H1_H1 ;  /* 0x30000072ff727230 */ /* 0x000fe20000004100 */
[----:B------:R-:W-:Y:S01]  /*73e0*/  F2FP.SATFINITE.E5M2.F32.PACK_AB_MERGE_C R173, R7, R3, RZ ;  /* 0x0000000307ad723e */ /* 0x000fe200048060ff */
[C---:B------:R-:W-:Y:S01]  /*73f0*/  FMUL R6, R70.reuse, R10 ;  /* 0x0000000a46067220 */ /* 0x040fe20000400000 */
[--C-:B------:R-:W-:Y:S02]  /*7400*/  HADD2.F32 R117, -RZ, R118.reuse.H0_H0 ;  /* 0x20000076ff757230 */ /* 0x100fe40000004100 */
[----:B------:R-:W-:Y:S01]  /*7410*/  FMUL R11, R70, R11 ;  /* 0x0000000b460b7220 */ /* 0x000fe20000400000 */
[----:B------:R-:W-:Y:S01]  /*7420*/  F2FP.SATFINITE.E5M2.F32.PACK_AB_MERGE_C R172, R2, R0, R173 ;  /* 0x0000000002ac723e */ /* 0x000fe200048060ad */
[C---:B------:R-:W-:Y:S01]  /*7430*/  FFMA R6, R73.reuse, R79, R6 ;  /* 0x0000004f49067223 */ /* 0x040fe20000000006 */
[----:B------:R-:W-:Y:S02]  /*7440*/  HADD2.F32 R118, -RZ, R118.H1_H1 ;  /* 0x30000076ff767230 */ /* 0x000fe40000004100 */
[C---:B------:R-:W-:Y:S01]  /*7450*/  FFMA R11, R73.reuse, R80, R11 ;  /* 0x00000050490b7223 */ /* 0x040fe2000000000b */
[C---:B------:R-:W-:Y:S01]  /*7460*/  FFMA R8, R73.reuse, R81, R8 ;  /* 0x0000005149087223 */ /* 0x040fe20000000008 */
[----:B------:R-:W-:Y:S01]  /*7470*/  F2FP.F16.E5M2.UNPACK_B R120, R151.H1 ;  /* 0x00000097ff78723e */ /* 0x000fe200030004ff */
[----:B------:R-:W-:Y:S01]  /*7480*/  FFMA R9, R73, R82, R9 ;  /* 0x0000005249097223 */ /* 0x000fe20000000009 */
[C---:B------:R-:W-:Y:S01]  /*7490*/  FMUL R10, R70.reuse, R14 ;  /* 0x0000000e460a7220 */ /* 0x040fe20000400000 */
[----:B------:R-:W-:Y:S01]  /*74a0*/  F2FP.F16.E5M2.UNPACK_B R122, R152 ;  /* 0x00000098ff7a723e */ /* 0x000fe200020004ff */
[C---:B------:R-:W-:Y:S01]  /*74b0*/  FMUL R15, R70.reuse, R15 ;  /* 0x0000000f460f7220 */ /* 0x040fe20000400000 */
[----:B------:R-:W-:Y:S01]  /*74c0*/  HADD2.F32 R87, -RZ, R88.H0_H0 ;  /* 0x20000058ff577230 */ /* 0x000fe20000004100 */
[----:B------:R-:W-:Y:S01]  /*74d0*/  F2FP.SATFINITE.E5M2.F32.PACK_AB_MERGE_C R174, R11, R6, RZ ;  /* 0x000000060bae723e */ /* 0x000fe200048060ff */
[C---:B------:R-:W-:Y:S01]  /*74e0*/  FFMA R10, R73.reuse, R83, R10 ;  /* 0x00000053490a7223 */ /* 0x040fe2000000000a */
[C---:B------:R-:W-:Y:S01]  /*74f0*/  FFMA R15, R73.reuse, R84, R15 ;  /* 0x00000054490f7223 */ /* 0x040fe2000000000f */
[C---:B------:R-:W-:Y:S01]  /*7500*/  FFMA R12, R73.reuse, R85, R12 ;  /* 0x00000055490c7223 */ /* 0x040fe2000000000c */
[----:B------:R-:W-:Y:S01]  /*7510*/  F2FP.F16.E5M2.UNPACK_B R124, R152.H1 ;  /* 0x00000098ff7c723e */ /* 0x000fe200030004ff */
[----:B------:R-:W-:Y:S01]  /*7520*/  FFMA R13, R73, R86, R13 ;  /* 0x00000056490d7223 */ /* 0x000fe2000000000d */
[----:B------:R-:W-:Y:S01]  /*7530*/  F2FP.SATFINITE.E5M2.F32.PACK_AB_MERGE_C R173, R5, R4, R174 ;  /* 0x0000000405ad723e */ /* 0x000fe200048060ae */
[--C-:B------:R-:W-:Y:S01]  /*7540*/  HADD2.F32 R121, -RZ, R122.reuse.H0_H0 ;  /* 0x2000007aff797230 */ /* 0x100fe20000004100 */
[----:B------:R-:W-:Y:S01]  /*7550*/  F2FP.SATFINITE.E5M2.F32.PACK_AB_MERGE_C R174, R15, R10, RZ ;  /* 0x0000000a0fae723e */ /* 0x000fe200048060ff */
[----:B------:R-:W-:Y:S02]  /*7560*/  HADD2.F32 R122, -RZ, R122.H1_H1 ;  /* 0x3000007aff7a7230 */ /* 0x000fe40000004100 */
[C---:B------:R-:W-:Y:S01]  /*7570*/  FMUL R14, R70.reuse, R18 ;  /* 0x00000012460e7220 */ /* 0x040fe20000400000 */
[----:B------:R-:W-:Y:S01]  /*7580*/  HADD2.F32 R88, -RZ, R88.H1_H1 ;  /* 0x30000058ff587230 */ /* 0x000fe20000004100 */
[----:B------:R-:W-:Y:S01]  /*7590*/  F2FP.SATFINITE.E5M2.F32.PACK_AB_MERGE_C R174, R9, R8, R174 ;  /* 0x0000000809ae723e */ /* 0x000fe200048060ae */
[C---:B------:R-:W-:Y:S01]  /*75a0*/  FMUL R19, R70.reuse, R19 ;  /* 0x0000001346137220 */ /* 0x040fe20000400000 */
[--C-:B------:R-:W-:Y:S02]  /*75b0*/  HADD2.F32 R91, -RZ, R92.reuse.H0_H0 ;  /* 0x2000005cff5b7230 */ /* 0x100fe40000004100 */
[C---:B------:R-:W-:Y:S01]  /*75c0*/  FFMA R14, R73.reuse, R87, R14 ;  /* 0x00000057490e7223 */ /* 0x040fe2000000000e */
[----:B------:R-:W-:Y:S02]  /*75d0*/  HADD2.F32 R92, -RZ, R92.H1_H1 ;  /* 0x3000005cff5c7230 */ /* 0x000fe40000004100 */
[C---:B------:R-:W-:Y:S01]  /*75e0*/  FFMA R19, R73.reuse, R88, R19 ;  /* 0x0000005849137223 */ /* 0x040fe20000000013 */
[C---:B------:R-:W-:Y:S01]  /*75f0*/  FFMA R16, R73.reuse, R89, R16 ;  /* 0x0000005949107223 */ /* 0x040fe20000000010 */
        /* <DEDUP_REMOVED lines=17> */
[----:B------:R1:W-:Y:S01]  /*7710*/  STS.128 [R137+UR44+0x4200], R172 ;  /* 0x004200ac89007988 */ /* 0x0003e20008000c2c */
[----:B------:R-:W-:Y:S01]  /*7720*/  F2FP.SATFINITE.E5M2.F32.PACK_AB_MERGE_C R180, R17, R16, R180 ;  /* 0x0000001011b4723e */ /* 0x000fe200048060b4 */
[C---:B------:R-:W-:Y:S01]  /*7730*/  FFMA R22, R73.reuse, R95, R22 ;  /* 0x0000005f49167223 */ /* 0x040fe20000000016 */
[C---:B------:R-:W-:Y:S01]  /*7740*/  FMUL R27, R70.reuse, R27 ;  /* 0x0000001b461b7220 */ /* 0x040fe20000400000 */
[--C-:B------:R-:W-:Y:S02]  /*7750*/  HADD2.F32 R99, -RZ, R100.reuse.H0_H0 ;  /* 0x20000064ff637230 */ /* 0x100fe40000004100 */
[C---:B------:R-:W-:Y:S01]  /*7760*/  FMUL R26, R70.reuse, R30 ;  /* 0x0000001e461a7220 */ /* 0x040fe20000400000 */
[----:B------:R-:W-:Y:S02]  /*7770*/  HADD2.F32 R100, -RZ, R100.H1_H1 ;  /* 0x30000064ff647230 */ /* 0x000fe40000004100 */
[C---:B------:R-:W-:Y:S01]  /*7780*/  FFMA R27, R73.reuse, R96, R27 ;  /* 0x00000060491b7223 */ /* 0x040fe2000000001b */
[C---:B------:R-:W-:Y:S01]  /*7790*/  FFMA R24, R73.reuse, R97, R24 ;  /* 0x0000006149187223 */ /* 0x040fe20000000018 */
[C---:B------:R-:W-:Y:S01]  /*77a0*/  FFMA R25, R73.reuse, R98, R25 ;  /* 0x0000006249197223 */ /* 0x040fe20000000019 */
[----:B------:R-:W-:Y:S01]  /*77b0*/  F2FP.F16.E5M2.UNPACK_B R130, R154 ;  /* 0x0000009aff82723e */ /* 0x000fe200020004ff */
[----:B------:R-:W-:Y:S01]  /*77c0*/  FFMA R26, R73, R99, R26 ;  /* 0x00000063491a7223 */ /* 0x000fe2000000001a */
[----:B------:R-:W-:Y:S01]  /*77d0*/  F2FP.SATFINITE.E5M2.F32.PACK_AB_MERGE_C R181, R27, R22, RZ ;  /* 0x000000161bb5723e */ /* 0x000fe200048060ff */
[C---:B------:R-:W-:Y:S01]  /*77e0*/  FMUL R31, R70.reuse, R31 ;  /* 0x0000001f461f7220 */ /* 0x040fe20000400000 */
[--C-:B------:R-:W-:Y:S02]  /*77f0*/  HADD2.F32 R103, -RZ, R104.reuse.H0_H0 ;  /* 0x20000068ff677230 */ /* 0x100fe40000004100 */
[C---:B------:R-:W-:Y:S01]  /*7800*/  FMUL R30, R70.reuse, R34 ;  /* 0x00000022461e7220 */ /* 0x040fe20000400000 */
[----:B------:R-:W-:Y:S01]  /*7810*/  HADD2.F32 R104, -RZ, R104.H1_H1 ;  /* 0x30000068ff687230 */ /* 0x000fe20000004100 */
[----:B------:R-:W-:Y:S01]  /*7820*/  F2FP.SATFINITE.E5M2.F32.PACK_AB_MERGE_C R181, R21, R20, R181 ;  /* 0x0000001415b5723e */ /* 0x000fe200048060b5 */
[C---:B------:R-:W-:Y:S01]  /*7830*/  FFMA R31, R73.reuse, R100, R31 ;  /* 0x00000064491f7223 */ /* 0x040fe2000000001f */
[C---:B------:R-:W-:Y:S01]  /*7840*/  FFMA R28, R73.reuse, R101, R28 ;  /* 0x00000065491c7223 */ /* 0x040fe2000000001c */
[C---:B------:R-:W-:Y:S01]  /*7850*/  FFMA R29, R73.reuse, R102, R29 ;  /* 0x00000066491d7223 */ /* 0x040fe2000000001d */
[----:B------:R-:W-:Y:S01]  /*7860*/  F2FP.F16.E5M2.UNPACK_B R132, R154.H1 ;  /* 0x0000009aff84723e */ /* 0x000fe200030004ff */
[----:B------:R-:W-:Y:S01]  /*7870*/  FFMA R30, R73, R103, R30 ;  /* 0x00000067491e7223 */ /* 0x000fe2000000001e */
[----:B------:R-:W-:Y:S01]  /*7880*/  F2FP.SATFINITE.E5M2.F32.PACK_AB_MERGE_C R182, R31, R26, RZ ;  /* 0x0000001a1fb6723e */ /* 0x000fe200048060ff */
[----:B------:R-:W-:Y:S02]  /*7890*/  HADD2.F32 R129, -RZ, R130.H0_H0 ;  /* 0x20000082ff817230 */ /* 0x000fe40000004100 */
[C---:B------:R-:W-:Y:S01]  /*78a0*/  FMUL R35, R70.reuse, R35 ;  /* 0x0000002346237220 */ /* 0x040fe20000400000 */
[----:B------:R-:W-:Y:S01]  /*78b0*/  HADD2.F32 R107, -RZ, R108.H0_H0 ;  /* 0x2000006cff6b7230 */ /* 0x000fe20000004100 */
[----:B------:R-:W-:Y:S01]  /*78c0*/  F2FP.SATFINITE.E5M2.F32.PACK_AB_MERGE_C R182, R25, R24, R182 ;  /* 0x0000001819b6723e */ /* 0x000fe200048060b6 */
[----:B------:R-:W-:Y:S02]  /*78d0*/  HADD2.F32 R130, -RZ, R130.H1_H1 ;  /* 0x30000082ff827230 */ /* 0x000fe40000004100 */
[C---:B------:R-:W-:Y:S01]  /*78e0*/  FFMA R35, R73.reuse, R104, R35 ;  /* 0x0000006849237223 */ /* 0x040fe20000000023 */
[C---:B------:R-:W-:Y:S01]  /*78f0*/  FFMA R32, R73.reuse, R105, R32 ;  /* 0x0000006949207223 */ /* 0x040fe20000000020 */
[----:B------:R-:W-:Y:S01]  /*7900*/  FFMA R33, R73, R106, R33 ;  /* 0x0000006a49217223 */ /* 0x000fe20000000021 */
[----:B------:R-:W-:Y:S02]  /*7910*/  HADD2.F32 R108, -RZ, R108.H1_H1 ;  /* 0x3000006cff6c7230 */ /* 0x000fe40000004100 */
        /* <DEDUP_REMOVED lines=16> */
[----:B------:R1:W-:Y:S01]  /*7a20*/  STS.128 [R179+0x4010], R180 ;  /* 0x004010b4b3007388 */ /* 0x0003e20000000c00 */
[----:B------:R-:W-:Y:S01]  /*7a30*/  F2FP.SATFINITE.E5M2.F32.PACK_AB_MERGE_C R188, R33, R32, R188 ;  /* 0x0000002021bc723e */ /* 0x000fe200048060bc */
[C---:B------:R-:W-:Y:S01]  /*7a40*/  FFMA R38, R73.reuse, R111, R38 ;  /* 0x0000006f49267223 */ /* 0x040fe20000000026 */
[C---:B------:R-:W-:Y:S01]  /*7a50*/  FMUL R43, R70.reuse, R43 ;  /* 0x0000002b462b7220 */ /* 0x040fe20000400000 */
[--C-:B------:R-:W-:Y:S02]  /*7a60*/  HADD2.F32 R115, -RZ, R116.reuse.H0_H0 ;  /* 0x20000074ff737230 */ /* 0x100fe40000004100 */
[----:B------:R-:W-:Y:S01]  /*7a70*/  FMUL R42, R70, R46 ;  /* 0x0000002e462a7220 */ /* 0x000fe20000400000 */
[----:B------:R-:W-:Y:S02]  /*7a80*/  HADD2.F32 R116, -RZ, R116.H1_H1 ;  /* 0x30000074ff747230 */ /* 0x000fe40000004100 */
[C---:B------:R-:W-:Y:S01]  /*7a90*/  FFMA R43, R73.reuse, R112, R43 ;  /* 0x00000070492b7223 */ /* 0x040fe2000000002b */
[C---:B------:R-:W-:Y:S01]  /*7aa0*/  FFMA R40, R73.reuse, R113, R40 ;  /* 0x0000007149287223 */ /* 0x040fe20000000028 */
[C---:B------:R-:W-:Y:S01]  /*7ab0*/  FFMA R41, R73.reuse, R114, R41 ;  /* 0x0000007249297223 */ /* 0x040fe20000000029 */
[----:B------:R-:W-:Y:S01]  /*7ac0*/  ISETP.NE.AND P0, PT, R178, RZ, PT ;  /* 0x000000ffb200720c */ /* 0x000fe20003f05270 */
        /* <DEDUP_REMOVED lines=10> */
[C---:B------:R-:W-:Y:S01]  /*7b70*/  FMUL R51, R70.reuse, R51 ;  /* 0x0000003346337220 */ /* 0x040fe20000400000 */
[--C-:B------:R-:W-:Y:S02]  /*7b80*/  HADD2.F32 R123, -RZ, R124.reuse.H0_H0 ;  /* 0x2000007cff7b7230 */ /* 0x100fe40000004100 */
[C---:B------:R-:W-:Y:S01]  /*7b90*/  FFMA R46, R73.reuse, R119, R46 ;  /* 0x00000077492e7223 */ /* 0x040fe2000000002e */
[----:B------:R-:W-:Y:S02]  /*7ba0*/  HADD2.F32 R124, -RZ, R124.H1_H1 ;  /* 0x3000007cff7c7230 */ /* 0x000fe40000004100 */
[C---:B------:R-:W-:Y:S01]  /*7bb0*/  FMUL R50, R70.reuse, R54 ;  /* 0x0000003646327220 */ /* 0x040fe20000400000 */
[C---:B------:R-:W-:Y:S01]  /*7bc0*/  FFMA R51, R73.reuse, R120, R51 ;  /* 0x0000007849337223 */ /* 0x040fe20000000033 */
[C---:B------:R-:W-:Y:S01]  /*7bd0*/  FMUL R55, R70.reuse, R55 ;  /* 0x0000003746377220 */ /* 0x040fe20000400000 */
[C---:B------:R-:W-:Y:S01]  /*7be0*/  FFMA R48, R73.reuse, R121, R48 ;  /* 0x0000007949307223 */ /* 0x040fe20000000030 */
[C---:B------:R-:W-:Y:S01]  /*7bf0*/  FFMA R49, R73.reuse, R122, R49 ;  /* 0x0000007a49317223 */ /* 0x040fe20000000031 */
        /* <DEDUP_REMOVED lines=20> */
[----:B------:R-:W-:Y:S01]  /*7d40*/  FFMA R63, R73, R132, R63 ;  /* 0x00000084493f7223 */ /* 0x000fe2000000003f */
[----:B------:R-:W-:Y:S01]  /*7d50*/  FMUL R67, R70, R67 ;  /* 0x0000004346437220 */ /* 0x000fe20000400000 */
[----:B------:R-:W-:Y:S01]  /*7d60*/  F2FP.SATFINITE.E5M2.F32.PACK_AB_MERGE_C R190, R47, R42, RZ ;  /* 0x0000002a2fbe723e */ /* 0x000fe200048060ff */
[----:B------:R-:W-:Y:S01]  /*7d70*/  FFMA R60, R73, R133, R60 ;  /* 0x00000085493c7223 */ /* 0x000fe2000000003c */
[----:B------:R-:W-:Y:S01]  /*7d80*/  F2FP.SATFINITE.E5M2.F32.PACK_AB_MERGE_C R191, R51, R46, RZ ;  /* 0x0000002e33bf723e */ /* 0x000fe200048060ff */
[C---:B------:R-:W-:Y:S01]  /*7d90*/  FFMA R61, R73.reuse, R134, R61 ;  /* 0x00000086493d7223 */ /* 0x040fe2000000003d */
[C---:B------:R-:W-:Y:S01]  /*7da0*/  FFMA R62, R73.reuse, R135, R62 ;  /* 0x00000087493e7223 */ /* 0x040fe2000000003e */
[----:B------:R-:W-:Y:S01]  /*7db0*/  FFMA R67, R73, R136, R67 ;  /* 0x0000008849437223 */ /* 0x000fe20000000043 */
[----:B------:R-:W-:Y:S02]  /*7dc0*/  F2FP.SATFINITE.E5M2.F32.PACK_AB_MERGE_C R190, R41, R40, R190 ;  /* 0x0000002829be723e */ /* 0x000fe400048060be */
[----:B------:R-:W-:Y:S02]  /*7dd0*/  F2FP.SATFINITE.E5M2.F32.PACK_AB_MERGE_C R191, R45, R44, R191 ;  /* 0x0000002c2dbf723e */ /* 0x000fe400048060bf */
[----:B------:R-:W-:Y:S02]  /*7de0*/  F2FP.SATFINITE.E5M2.F32.PACK_AB_MERGE_C R192, R55, R50, RZ ;  /* 0x0000003237c0723e */ /* 0x000fe400048060ff */
[----:B------:R-:W-:Y:S01]  /*7df0*/  F2FP.SATFINITE.E5M2.F32.PACK_AB_MERGE_C R193, R59, R54, RZ ;  /* 0x000000363bc1723e */ /* 0x000fe200048060ff */
[----:B------:R1:W-:Y:S01]  /*7e00*/  STS.128 [R185+0x4020], R188 ;  /* 0x004020bcb9007388 */ /* 0x0003e20000000c00 */
[----:B------:R-:W-:Y:S02]  /*7e10*/  F2FP.SATFINITE.E5M2.F32.PACK_AB_MERGE_C R194, R63, R58, RZ ;  /* 0x0000003a3fc2723e */ /* 0x000fe400048060ff */
[----:B------:R-:W-:Y:S02]  /*7e20*/  F2FP.SATFINITE.E5M2.F32.PACK_AB_MERGE_C R195, R67, R62, RZ ;  /* 0x0000003e43c3723e */ /* 0x000fe400048060ff */
[----:B------:R-:W-:Y:S02]  /*7e30*/  F2FP.SATFINITE.E5M2.F32.PACK_AB_MERGE_C R192, R49, R48, R192 ;  /* 0x0000003031c0723e */ /* 0x000fe400048060c0 */
[----:B------:R-:W-:Y:S02]  /*7e40*/  F2FP.SATFINITE.E5M2.F32.PACK_AB_MERGE_C R193, R53, R52, R193 ;  /* 0x0000003435c1723e */ /* 0x000fe400048060c1 */
[----:B------:R-:W-:Y:S02]  /*7e50*/  F2FP.SATFINITE.E5M2.F32.PACK_AB_MERGE_C R194, R57, R56, R194 ;  /* 0x0000003839c2723e */ /* 0x000fe400048060c2 */
[----:B------:R-:W-:Y:S02]  /*7e60*/  F2FP.SATFINITE.E5M2.F32.PACK_AB_MERGE_C R195, R61, R60, R195 ;  /* 0x0000003c3dc3723e */ /* 0x000fe400048060c3 */
[----:B------:R-:W-:Y:S02]  /*7e70*/  LEA R197, R166, UR44, 0x3 ;  /* 0x0000002ca6c57c11 */ /* 0x000fe4000f8e18ff */
[----:B------:R-:W-:Y:S01]  /*7e80*/  @P6 SHF.L.U32 R202, R165, 0x1f, RZ ;  /* 0x0000001fa5ca6819 */ /* 0x000fe200000006ff */
[----:B------:R1:W-:Y:S01]  /*7e90*/  STS.128 [R184+0x4010], R192 ;  /* 0x004010c0b8007388 */ /* 0x0003e20000000c00 */
[----:B------:R-:W-:Y:S01]  /*7ea0*/  @!PT LDS RZ, [RZ] ;  /* 0x00000000fffff984 */ /* 0x000fe20000000800 */
[----:B------:R-:W-:Y:S01]  /*7eb0*/  @!PT LDS RZ, [RZ] ;  /* 0x00000000fffff984 */ /* 0x000fe20000000800 */
[----:B------:R-:W-:Y:S01]  /*7ec0*/  @!PT LDS RZ, [RZ] ;  /* 0x00000000fffff984 */ /* 0x000fe20000000800 */
[----:B------:R-:W-:Y:S01]  /*7ed0*/  @!PT LDS RZ, [RZ] ;  /* 0x00000000fffff984 */ /* 0x000fe20000000800 */
[----:B------:R2:W-:Y:S07]  /*7ee0*/  MEMBAR.ALL.CTA ;  /* 0x0000000000007992 */ /* 0x0005ee0000008000 */
[----:B--2---:R-:W2:Y:S02]  /*7ef0*/  FENCE.VIEW.ASYNC.S ;  /* 0x00000000000073c6 */ /* 0x004ea40000000000 */
[----:B--2---:R-:W-:Y:S06]  /*7f00*/  BAR.SYNC.DEFER_BLOCKING 0x1, 0x80 ;  /* 0x0042000000007b1d */ /* 0x004fec0000010000 */
[----:B------:R-:W-:Y:S05]  /*7f10*/  @P0 BRA `(.L_x_127) ;  /* 0x0000000000280947 */ /* 0x000fea0003800000 */
[----:B------:R-:W2:Y:S01]  /*7f20*/  LDCU.64 UR6, c[0x0][0x348] ;  /* 0x00006900ff0677ac */ /* 0x000ea20008000a00 */
[----:B------:R-:W-:Y:S01]  /*7f30*/  UIADD3 UR4, UPT, UPT, UR44, 0x4200, URZ ;  /* 0x000042002c047890 */ /* 0x000fe2000fffe0ff */
[----:B------:R-:W-:Y:S05]  /*7f40*/  UMOV UR51, UR36 ;  /* 0x0000002400337c82 */ /* 0x000fea0008000000 */
[----:B------:R-:W-:Y:S04]  /*7f50*/  MOV R177, UR4 ;  /* 0x0000000400b17c02 */ /* 0x000fe80008000f00 */
[----:B------:R-:W-:Y:S01]  /*7f60*/  R2UR UR48, R177 ;  /* 0x00000000b13072ca */ /* 0x000fe200000e0000 */
[----:B--2---:R-:W-:Y:S04]  /*7f70*/  UIADD3 UR4, UP0, UPT, UR6, 0x680, URZ ;  /* 0x0000068006047890 */ /* 0x004fe8000ff1e0ff */
[----:B------:R-:W-:Y:S09]  /*7f80*/  UIADD3.X UR5, UPT, UPT, URZ, UR7, URZ, UP0, !UPT ;  /* 0x00000007ff057290 */ /* 0x000ff200087fe4ff */
[----:B------:R2:W-:Y:S01]  /*7f90*/  UTMASTG.3D [UR48], [UR4] ;  /* 0x00000030040073b5 */ /* 0x0005e20008010000 */
[----:B------:R0:W-:Y:S01]  /*7fa0*/  UTMACMDFLUSH ;  /* 0x00000000000079b7 */ /* 0x0001e20000000000 */
[----:B--2---:R-:W-:Y:S04]  /*7fb0*/  DEPBAR.LE SB0, 0x1 ;  /* 0x000080400000791a */ /* 0x004fe80000000000 */
.L_x_127:
[----:B------:R-:W-:Y:S05]  /*7fc0*/  BSYNC.RECONVERGENT B0 ;  /* 0x0000000000007941 */ /* 0x000fea0003800200 */
.L_x_126:
[----:B------:R-:W-:Y:S06]  /*7fd0*/  BAR.SYNC.DEFER_BLOCKING 0x1, 0x80 ;  /* 0x0042000000007b1d */ /* 0x000fec0000010000 */
[----:B------:R-:W2:Y:S01]  /*7fe0*/  @P6 SYNCS.PHASECHK.TRANS64.TRYWAIT P0, [R197+URZ+0x100], R202 ;  /* 0x000100cac50065a7 */ /* 0x000ea200080011ff */
[----:B------:R-:W-:Y:S01]  /*7ff0*/  BSSY B1, `(.L_x_128) ;  /* 0x0000023000017945 */ /* 0x000fe20003800000 */
[----:B--2---:R-:W-:Y:S03]  /*8000*/  @P6 SEL R186, RZ, 0x1, !P0 ;  /* 0x00000001ffba6807 */ /* 0x004fe60004000000 */
[----:B------:R-:W-:Y:S05]  /*8010*/  @!P6 BRA `(.L_x_129) ;  /* 0x000000000080e947 */ /* 0x000fea0003800000 */
[----:B------:R-:W-:Y:S01]  /*8020*/  ISETP.NE.AND P1, PT, R187, RZ, PT ;  /* 0x000000ffbb00720c */ /* 0x000fe20003f25270 */
[----:B------:R-:W2:Y:S01]  /*8030*/  S2R R0, SR_CgaCtaId ;  /* 0x0000000000007919 */ /* 0x000ea20000008800 */
[----:B------:R-:W-:Y:S01]  /*8040*/  ISETP.NE.AND P0, PT, R186, RZ, PT ;  /* 0x000000ffba00720c */ /* 0x000fe20003f05270 */
[----:B------:R-:W-:Y:S10]  /*8050*/  BSSY B0, `(.L_x_130) ;  /* 0x0000009000007945 */ /* 0x000ff40003800000 */
[----:B------:R-:W-:Y:S04]  /*8060*/  @P1 IMAD R3, R166, 0x2000, R171 ;  /* 0x00002000a6031824 */ /* 0x000fe800078e02ab */
[C---:B------:R-:W-:Y:S01]  /*8070*/  @P1 IMAD.IADD R5, R3.reuse, 0x1, R196 ;  /* 0x0000000103051824 */ /* 0x040fe200078e02c4 */
[----:B------:R-:W-:Y:S03]  /*8080*/  @P1 IADD3 R200, PT, PT, R3, R200, RZ ;  /* 0x000000c803c81210 */ /* 0x000fe60007ffe0ff */
[----:B------:R-:W-:Y:S01]  /*8090*/  @P1 IMAD.IADD R198, R198, 0x1, R5 ;  /* 0x00000001c6c61824 */ /* 0x000fe200078e0205 */
[----:B------:R-:W-:Y:S06]  /*80a0*/  @P0 BRA `(.L_x_131) ;  /* 0x00000000000c0947 */ /* 0x000fec0003800000 */
[----:B------:R-:W-:Y:S04]  /*80b0*/  SHF.L.U32 R2, R165, 0x1f, RZ ;  /* 0x0000001fa5027819 */ /* 0x000fe800000006ff */
[----:B------:R-:W3:Y:S02]  /*80c0*/  SYNCS.PHASECHK.TRANS64.TRYWAIT P0, [R197+URZ+0x100], R2 ;  /* 0x00010002c50075a7 */ /* 0x000ee400080011ff */
[----:B---3--:R-:W-:Y:S05]  /*80d0*/  @!P0 BRA `(.L_x_132) ;  /* 0x0000002400288947 */ /* 0x008fea0003800000 */
.L_x_131:
[----:B------:R-:W-:Y:S05]  /*80e0*/  BSYNC B0 ;  /* 0x0000000000007941 */ /* 0x000fea0003800000 */
.L_x_130:
[----:B------:R-:W-:Y:S01]  /*80f0*/  ISETP.NE.AND P0, PT, R187, RZ, PT ;  /* 0x000000ffbb00720c */ /* 0x000fe20003f05270 */
[----:B---3--:R-:W-:Y:S02]  /*8100*/  VIADD R197, R197, 0x110 ;  /* 0x00000110c5c57836 */ /* 0x008fe40000000000 */
[----:B------:R-:W-:Y:S03]  /*8110*/  VIADD R166, R166, 0x1 ;  /* 0x00000001a6a67836 */ /* 0x000fe60000000000 */
[----:B--2---:R-:W-:Y:S07]  /*8120*/  PRMT R0, R0, 0x654, R197 ;  /* 0x0000065400007816 */ /* 0x004fee00000000c5 */
[----:B------:R2:W3:Y:S04]  /*8130*/  @P0 LDS.128 R140, [R3] ;  /* 0x00000000038c0984 */ /* 0x0004e80000000c00 */
[----:B------:R2:W4:Y:S04]  /*8140*/  @P0 LDS.128 R144, [R5+0x10] ;  /* 0x0000100005900984 */ /* 0x0005280000000c00 */
        /* <DEDUP_REMOVED lines=12> */
[----:B--234-:R-:W-:Y:S02]  /*8210*/  LOP3.LUT R165, R165, R0, RZ, 0x3c, !PT ;  /* 0x00000000a5a57212 */ /* 0x01cfe400078e3cff */
.L_x_129:
[----:B------:R-:W-:Y:S05]  /*8220*/  BSYNC B1 ;  /* 0x0000000000017941 */ /* 0x000fea0003800000 */
.L_x_128:
[----:B------:R-:W-:Y:S05]  /*8230*/  VIADD R0, R71, 0x40 ;  /* 0x0000004047007836 */ /* 0x000fea0000000000 */
[----:B------:R-:W-:Y:S04]  /*8240*/  SHF.R.U32.HI R0, RZ, 0x15, R0 ;  /* 0x00000015ff007819 */ /* 0x000fe80000011600 */
[----:B------:R-:W-:Y:S11]  /*8250*/  LOP3.LUT P0, RZ, R0, 0x3, R159, 0x48, !PT ;  /* 0x0000000300ff7812 */ /* 0x000ff6000780489f */
[----:B------:R-:W-:Y:S02]  /*8260*/  @!UPT UIADD3 URZ, UPT, UPT, URZ, URZ, URZ ;  /* 0x000000fffffff290 */ /* 0x000fe4000fffe0ff */
        /* <DEDUP_REMOVED lines=8> */
[----:B------:R-:W5:Y:S01]  /*82f0*/  LDCU.64 UR4, c[0x4][0x10] ;  /* 0x01000200ff0477ac */ /* 0x000f620008000a00 */
[----:B--2---:R-:W-:Y:S01]  /*8300*/  MOV R5, UR9 ;  /* 0x0000000900057c02 */ /* 0x004fe20008000f00 */
[----:B------:R-:W-:Y:S01]  /*8310*/  IMAD.U32 R4, RZ, RZ, UR8 ;  /* 0x00000008ff047e24 */ /* 0x000fe2000f8e00ff */
[----:B---3--:R-:W-:Y:S01]  /*8320*/  MOV R7, UR7 ;  /* 0x0000000700077c02 */ /* 0x008fe20008000f00 */
[----:B------:R-:W-:Y:S01]  /*8330*/  IMAD.U32 R6, RZ, RZ, UR6 ;  /* 0x00000006ff067e24 */ /* 0x000fe2000f8e00ff */
[----:B-----5:R-:W-:Y:S01]  /*8340*/  MOV R11, UR5 ;  /* 0x00000005000b7c02 */ /* 0x020fe20008000f00 */
[----:B------:R-:W-:Y:S02]  /*8350*/  IMAD.U32 R10, RZ, RZ, UR4 ;  /* 0x00000004ff0a7e24 */ /* 0x000fe4000f8e00ff */
[----:B------:R-:W-:Y:S07]  /*8360*/  LEPC R20, `(.L_x_133) ;  /* 0x000000001014794e */ /* 0x000fee0000000000 */
[----:B-1--4-:R-:W-:Y:S05]  /*8370*/  CALL.ABS.NOINC R2 ;  /* 0x0000000002007343 */ /* 0x012fea0003c00000 */
.L_x_133:
[----:B------:R-:W-:Y:S01]  /*8380*/  ISETP.NE.AND P0, PT, R178, RZ, PT ;  /* 0x000000ffb200720c */ /* 0x000fe20003f05270 */
[----:B------:R-:W-:Y:S05]  /*8390*/  WARPSYNC.ALL ;  /* 0x0000000000007948 */ /* 0x000fea0003800000 */
[----:B------:R-:W-:Y:S01]  /*83a0*/  R2UR UR4, R71 ;  /* 0x00000000470472ca */ /* 0x000fe200000e0000 */
[----:B------:R-:W-:Y:S01]  /*83b0*/  BSSY.RECONVERGENT B0, `(.L_x_134) ;  /* 0x000011d000007945 */ /* 0x000fe20003800200 */
[----:B------:R-:W-:Y:S02]  /*83c0*/  F2FP.F16.E5M2.UNPACK_B R11, R141 ;  /* 0x0000008dff0b723e */ /* 0x000fe400020004ff */
[----:B------:R-:W-:Y:S02]  /*83d0*/  F2FP.F16.E5M2.UNPACK_B R10, R142 ;  /* 0x0000008eff0a723e */ /* 0x000fe400020004ff */
[----:B------:R-:W-:Y:S01]  /*83e0*/  F2FP.F16.E5M2.UNPACK_B R9, R143 ;  /* 0x0000008fff09723e */ /* 0x000fe200020004ff */
[--C-:B------:R-:W-:Y:S01]  /*83f0*/  HADD2.F32 R74, -RZ, R11.reuse.H0_H0 ;  /* 0x2000000bff4a7230 */ /* 0x100fe20000004100 */
[----:B------:R-:W-:Y:S01]  /*8400*/  F2FP.F16.E5M2.UNPACK_B R8, R144 ;  /* 0x00000090ff08723e */ /* 0x000fe200020004ff */
[----:B------:R-:W-:Y:S01]  /*8410*/  HADD2.F32 R76, -RZ, R11.H1_H1 ;  /* 0x3000000bff4c7230 */ /* 0x000fe20000004100 */
[----:B------:R-:W-:Y:S01]  /*8420*/  F2FP.F16.E5M2.UNPACK_B R7, R145 ;  /* 0x00000091ff07723e */ /* 0x000fe200020004ff */
[--C-:B------:R-:W-:Y:S01]  /*8430*/  HADD2.F32 R77, -RZ, R10.reuse.H0_H0 ;  /* 0x2000000aff4d7230 */ /* 0x100fe20000004100 */
[----:B------:R-:W-:Y:S01]  /*8440*/  F2FP.F16.E5M2.UNPACK_B R6, R146 ;  /* 0x00000092ff06723e */ /* 0x000fe200020004ff */
[----:B------:R-:W-:Y:S01]  /*8450*/  HADD2.F32 R80, -RZ, R10.H1_H1 ;  /* 0x3000000aff507230 */ /* 0x000fe20000004100 */
[----:B------:R-:W-:Y:S01]  /*8460*/  F2FP.F16.E5M2.UNPACK_B R5, R147 ;  /* 0x00000093ff05723e */ /* 0x000fe200020004ff */
[--C-:B------:R-:W-:Y:S01]  /*8470*/  HADD2.F32 R81, -RZ, R9.reuse.H0_H0 ;  /* 0x20000009ff517230 */ /* 0x100fe20000004100 */
[----:B-1----:R-:W-:Y:S01]  /*8480*/  F2FP.F16.E5M2.UNPACK_B R4, R148 ;  /* 0x00000094ff04723e */ /* 0x002fe200020004ff */
[----:B------:R-:W-:Y:S01]  /*8490*/  HADD2.F32 R83, -RZ, R9.H1_H1 ;  /* 0x30000009ff537230 */ /* 0x000fe20000004100 */
[-C--:B------:R-:W-:Y:S01]  /*84a0*/  F2FP.F16.E5M2.UNPACK_B R2, R140.reuse ;  /* 0x0000008cff02723e */ /* 0x080fe200020004ff */
[--C-:B------:R-:W-:Y:S01]  /*84b0*/  HADD2.F32 R86, -RZ, R8.reuse.H0_H0 ;  /* 0x20000008ff567230 */ /* 0x100fe20000004100 */
[----:B------:R-:W-:Y:S01]  /*84c0*/  F2FP.F16.E5M2.UNPACK_B R140, R140.H1 ;  /* 0x0000008cff8c723e */ /* 0x000fe200030004ff */
[----:B------:R-:W-:Y:S01]  /*84d0*/  HADD2.F32 R87, -RZ, R8.H1_H1 ;  /* 0x30000008ff577230 */ /* 0x000fe20000004100 */
[----:B------:R-:W-:Y:S01]  /*84e0*/  F2FP.F16.E5M2.UNPACK_B R141, R141.H1 ;  /* 0x0000008dff8d723e */ /* 0x000fe200030004ff */
[--C-:B------:R-:W-:Y:S01]  /*84f0*/  HADD2.F32 R90, -RZ, R7.reuse.H0_H0 ;  /* 0x20000007ff5a7230 */ /* 0x100fe20000004100 */
[----:B------:R-:W-:Y:S01]  /*8500*/  F2FP.F16.E5M2.UNPACK_B R142, R142.H1 ;  /* 0x0000008eff8e723e */ /* 0x000fe200030004ff */
[----:B------:R-:W-:Y:S01]  /*8510*/  HADD2.F32 R91, -RZ, R7.H1_H1 ;  /* 0x30000007ff5b7230 */ /* 0x000fe20000004100 */
[----:B------:R-:W-:Y:S01]  /*8520*/  F2FP.F16.E5M2.UNPACK_B R143, R143.H1 ;  /* 0x0000008fff8f723e */ /* 0x000fe200030004ff */
[--C-:B------:R-:W-:Y:S01]  /*8530*/  HADD2.F32 R94, -RZ, R6.reuse.H0_H0 ;  /* 0x20000006ff5e7230 */ /* 0x100fe20000004100 */
[----:B------:R-:W-:Y:S01]  /*8540*/  IADD3 R161, PT, PT, R161, 0x170, RZ ;  /* 0x00000170a1a17810 */ /* 0x000fe20007ffe0ff */
[----:B------:R-:W-:Y:S01]  /*8550*/  HADD2.F32 R95, -RZ, R6.H1_H1 ;  /* 0x30000006ff5f7230 */ /* 0x000fe20000004100 */
[----:B------:R-:W-:Y:S01]  /*8560*/  F2FP.F16.E5M2.UNPACK_B R107, R149 ;  /* 0x00000095ff6b723e */ /* 0x000fe200020004ff */
[--C-:B------:R-:W-:Y:S01]  /*8570*/  HADD2.F32 R98, -RZ, R5.reuse.H0_H0 ;  /* 0x20000005ff627230 */ /* 0x100fe20000004100 */
[----:B------:R-:W-:Y:S01]  /*8580*/  LOP3.LUT R161, R161, 0xfefffff8, RZ, 0xc0, !PT ;  /* 0xfefffff8a1a17812 */ /* 0x000fe200078ec0ff */
[----:B------:R-:W-:Y:S01]  /*8590*/  HADD2.F32 R99, -RZ, R5.H1_H1 ;  /* 0x30000005ff637230 */ /* 0x000fe20000004100 */
[----:B------:R-:W-:Y:S01]  /*85a0*/  F2FP.F16.E5M2.UNPACK_B R111, R150 ;  /* 0x00000096ff6f723e */ /* 0x000fe200020004ff */
[--C-:B------:R-:W-:Y:S01]  /*85b0*/  HADD2.F32 R102, -RZ, R4.reuse.H0_H0 ;  /* 0x20000004ff667230 */ /* 0x100fe20000004100 */
[----:B------:R-:W-:Y:S01]  /*85c0*/  F2FP.F16.E5M2.UNPACK_B R115, R151 ;  /* 0x00000097ff73723e */ /* 0x000fe200020004ff */
[----:B------:R-:W-:Y:S01]  /*85d0*/  HADD2.F32 R103, -RZ, R4.H1_H1 ;  /* 0x30000004ff677230 */ /* 0x000fe20000004100 */
[----:B------:R-:W-:Y:S01]  /*85e0*/  F2FP.F16.E5M2.UNPACK_B R119, R152 ;  /* 0x00000098ff77723e */ /* 0x000fe200020004ff */
[----:B------:R-:W1:Y:S01]  /*85f0*/  LDTM.x64 R4, tmem[UR4+0x40] ;  /* 0x00004004000479ee */ /* 0x000e620008340000 */
[--C-:B------:R-:W-:Y:S01]  /*8600*/  HADD2.F32 R0, -RZ, R2.reuse.H0_H0 ;  /* 0x20000002ff007230 */ /* 0x100fe20000004100 */
[----:B------:R-:W-:Y:S01]  /*8610*/  NOP ;  /* 0x0000000000007918 */ /* 0x000fe20000000000 */
[----:B-1----:R1:W-:Y:S01]  /*8620*/  SYNCS.ARRIVE.TRANS64.RED.A1T0 RZ, [R161+URZ], RZ ;  /* 0x000000ffa1ff79a7 */ /* 0x0023e200081004ff */
[----:B------:R-:W-:Y:S01]  /*8630*/  HADD2.F32 R2, -RZ, R2.H1_H1 ;  /* 0x30000002ff027230 */ /* 0x000fe20000004100 */
[----:B------:R-:W-:Y:S01]  /*8640*/  F2FP.F16.E5M2.UNPACK_B R123, R153 ;  /* 0x00000099ff7b723e */ /* 0x000fe200020004ff */
[----:B------:R-:W-:Y:S01]  /*8650*/  HADD2.F32 R78, -RZ, R141.H1_H1 ;  /* 0x3000008dff4e7230 */ /* 0x000fe20000004100 */
[----:B------:R-:W-:Y:S01]  /*8660*/  F2FP.F16.E5M2.UNPACK_B R127, R154 ;  /* 0x0000009aff7f723e */ /* 0x000fe200020004ff */
[--C-:B------:R-:W-:Y:S01]  /*8670*/  HADD2.F32 R106, -RZ, R107.reuse.H0_H0 ;  /* 0x2000006bff6a7230 */ /* 0x100fe20000004100 */
[----:B------:R-:W-:Y:S01]  /*8680*/  F2FP.F16.E5M2.UNPACK_B R130, R155 ;  /* 0x0000009bff82723e */ /* 0x000fe200020004ff */
[----:B------:R-:W-:Y:S01]  /*8690*/  HADD2.F32 R107, -RZ, R107.H1_H1 ;  /* 0x3000006bff6b7230 */ /* 0x000fe20000004100 */
[----:B------:R-:W-:Y:S01]  /*86a0*/  F2FP.F16.E5M2.UNPACK_B R144, R144.H1 ;  /* 0x00000090ff90723e */ /* 0x000fe200030004ff */
        /* <DEDUP_REMOVED lines=12> */
[C---:B------:R-:W-:Y:S01]  /*8770*/  FMUL R4, R70.reuse, R4 ;  /* 0x0000000446047220 */ /* 0x040fe20000400000 */
[C---:B------:R-:W-:Y:S01]  /*8780*/  FMUL R5, R70.reuse, R5 ;  /* 0x0000000546057220 */ /* 0x040fe20000400000 */
[--C-:B------:R-:W-:Y:S02]  /*8790*/  HADD2.F32 R3, -RZ, R140.reuse.H0_H0 ;  /* 0x2000008cff037230 */ /* 0x100fe40000004100 */
        /* <DEDUP_REMOVED lines=9> */
[----:B------:R-:W-:Y:S02]  /*8830*/  HADD2.F32 R122, -RZ, R123.H0_H0 ;  /* 0x2000007bff7a7230 */ /* 0x000fe40000004100 */
[C---:B------:R-:W-:Y:S01]  /*8840*/  FMUL R6, R70.reuse, R6 ;  /* 0x0000000646067220 */ /* 0x040fe20000400000 */
[----:B------:R-:W-:Y:S02]  /*8850*/  HADD2.F32 R72, -RZ, R140.H1_H1 ;  /* 0x3000008cff487230 */ /* 0x000fe40000004100 */
[C---:B------:R-:W-:Y:S01]  /*8860*/  FMUL R7, R70.reuse, R7 ;  /* 0x0000000746077220 */ /* 0x040fe20000400000 */
[----:B------:R-:W-:Y:S02]  /*8870*/  HADD2.F32 R75, -RZ, R141.H0_H0 ;  /* 0x2000008dff4b7230 */ /* 0x000fe40000004100 */
[C---:B------:R-:W-:Y:S01]  /*8880*/  FFMA R6, R73.reuse, R3, R6 ;  /* 0x0000000349067223 */ /* 0x040fe20000000006 */
[----:B------:R-:W-:Y:S02]  /*8890*/  HADD2.F32 R123, -RZ, R123.H1_H1 ;  /* 0x3000007bff7b7230 */ /* 0x000fe40000004100 */
[C---:B------:R-:W-:Y:S01]  /*88a0*/  FFMA R7, R73.reuse, R72, R7 ;  /* 0x0000004849077223 */ /* 0x040fe20000000007 */
[C---:B------:R-:W-:Y:S01]  /*88b0*/  FFMA R8, R73.reuse, R74, R8 ;  /* 0x0000004a49087223 */ /* 0x040fe20000000008 */
[----:B------:R-:W-:Y:S01]  /*88c0*/  FFMA R9, R73, R76, R9 ;  /* 0x0000004c49097223 */ /* 0x000fe20000000009 */
[--C-:B------:R-:W-:Y:S02]  /*88d0*/  HADD2.F32 R126, -RZ, R127.reuse.H0_H0 ;  /* 0x2000007fff7e7230 */ /* 0x100fe40000004100 */
[C---:B------:R-:W-:Y:S01]  /*88e0*/  FMUL R10, R70.reuse, R10 ;  /* 0x0000000a460a7220 */ /* 0x040fe20000400000 */
[----:B------:R-:W-:Y:S01]  /*88f0*/  F2FP.SATFINITE.E5M2.F32.PACK_AB_MERGE_C R76, R7, R6, RZ ;  /* 0x00000006074c723e */ /* 0x000fe200048060ff */
[C---:B------:R-:W-:Y:S01]  /*8900*/  FMUL R7, R70.reuse, R20 ;  /* 0x0000001446077220 */ /* 0x040fe20000400000 */
[----:B------:R-:W-:Y:S02]  /*8910*/  HADD2.F32 R127, -RZ, R127.H1_H1 ;  /* 0x3000007fff7f7230 */ /* 0x000fe40000004100 */
[C---:B------:R-:W-:Y:S01]  /*8920*/  FFMA R10, R73.reuse, R75, R10 ;  /* 0x0000004b490a7223 */ /* 0x040fe2000000000a */
[----:B------:R-:W-:Y:S02]  /*8930*/  HADD2.F32 R72, -RZ, R130.H0_H0 ;  /* 0x20000082ff487230 */ /* 0x000fe40000004100 */
[C---:B------:R-:W-:Y:S01]  /*8940*/  FMUL R11, R70.reuse, R11 ;  /* 0x0000000b460b7220 */ /* 0x040fe20000400000 */
[--C-:B------:R-:W-:Y:S02]  /*8950*/  HADD2.F32 R79, -RZ, R142.reuse.H0_H0 ;  /* 0x2000008eff4f7230 */ /* 0x100fe40000004100 */
[C---:B------:R-:W-:Y:S01]  /*8960*/  FMUL R14, R70.reuse, R14 ;  /* 0x0000000e460e7220 */ /* 0x040fe20000400000 */
[----:B------:R-:W-:Y:S02]  /*8970*/  HADD2.F32 R82, -RZ, R142.H1_H1 ;  /* 0x3000008eff527230 */ /* 0x000fe40000004100 */
[C---:B------:R-:W-:Y:S01]  /*8980*/  FFMA R11, R73.reuse, R78, R11 ;  /* 0x0000004e490b7223 */ /* 0x040fe2000000000b */
[C---:B------:R-:W-:Y:S01]  /*8990*/  FFMA R12, R73.reuse, R77, R12 ;  /* 0x0000004d490c7223 */ /* 0x040fe2000000000c */
[C---:B------:R-:W-:Y:S01]  /*89a0*/  FFMA R13, R73.reuse, R80, R13 ;  /* 0x00000050490d7223 */ /* 0x040fe2000000000d */
[----:B------:R-:W-:Y:S01]  /*89b0*/  FFMA R14, R73, R79, R14 ;  /* 0x0000004f490e7223 */ /* 0x000fe2000000000e */
[----:B------:R-:W-:Y:S01]  /*89c0*/  HADD2.F32 R75, -RZ, R130.H1_H1 ;  /* 0x30000082ff4b7230 */ /* 0x000fe20000004100 */
[----:B------:R-:W-:Y:S01]  /*89d0*/  F2FP.SATFINITE.E5M2.F32.PACK_AB_MERGE_C R78, R11, R10, RZ ;  /* 0x0000000a0b4e723e */ /* 0x000fe200048060ff */
[C---:B------:R-:W-:Y:S01]  /*89e0*/  FMUL R10, R70.reuse, R21 ;  /* 0x00000015460a7220 */ /* 0x040fe20000400000 */
[C---:B------:R-:W-:Y:S01]  /*89f0*/  FMUL R21, R70.reuse, R28 ;  /* 0x0000001c46157220 */ /* 0x040fe20000400000 */
        /* <DEDUP_REMOVED lines=8> */
[C---:B------:R-:W-:Y:S01]  /*8a80*/  FMUL R18, R70.reuse, R25 ;  /* 0x0000001946127220 */ /* 0x040fe20000400000 */
[----:B------:R-:W-:Y:S01]  /*8a90*/  F2FP.SATFINITE.E5M2.F32.PACK_AB_MERGE_C R14, R15, R14, RZ ;  /* 0x0000000e0f0e723e */ /* 0x000fe200048060ff */
        /* <DEDUP_REMOVED lines=8> */
[C---:B------:R-:W-:Y:S01]  /*8b20*/  FFMA R11, R73.reuse, R88, R11 ;  /* 0x00000058490b7223 */ /* 0x040fe2000000000b */
[----:B------:R-:W-:Y:S01]  /*8b30*/  FMUL R22, R70, R29 ;  /* 0x0000001d46167220 */ /* 0x000fe20000400000 */
        /* <DEDUP_REMOVED lines=13> */
[----:B------:R-:W-:Y:S01]  /*8c10*/  FMUL R20, R70, R27 ;  /* 0x0000001b46147220 */ /* 0x000fe20000400000 */
[--C-:B------:R-:W-:Y:S01]  /*8c20*/  HADD2.F32 R96, -RZ, R146.reuse.H0_H0 ;  /* 0x20000092ff607230 */ /* 0x100fe20000004100 */
[----:B------:R-:W-:Y:S01]  /*8c30*/  F2FP.SATFINITE.E5M2.F32.PACK_AB_MERGE_C R16, R10, R7, R16 ;  /* 0x000000070a10723e */ /* 0x000fe20004806010 */
[----:B------:R-:W-:Y:S02]  /*8c40*/  HADD2.F32 R97, -RZ, R146.H1_H1 ;  /* 0x30000092ff617230 */ /* 0x000fe40000004100 */
[C---:B------:R-:W-:Y:S01]  /*8c50*/  FFMA R20, R73.reuse, R93, R20 ;  /* 0x0000005d49147223 */ /* 0x040fe20000000014 */
[C---:B------:R-:W-:Y:S01]  /*8c60*/  FFMA R21, R73.reuse, R94, R21 ;  /* 0x0000005e49157223 */ /* 0x040fe20000000015 */
[C---:B------:R-:W-:Y:S01]  /*8c70*/  FFMA R22, R73.reuse, R95, R22 ;  /* 0x0000005f49167223 */ /* 0x040fe20000000016 */
[C---:B------:R-:W-:Y:S01]  /*8c80*/  FMUL R23, R70.reuse, R30 ;  /* 0x0000001e46177220 */ /* 0x040fe20000400000 */
[----:B------:R-:W-:Y:S01]  /*8c90*/  FMUL R30, R70, R37 ;  /* 0x00000025461e7220 */ /* 0x000fe20000400000 */
[----:B------:R-:W-:Y:S01]  /*8ca0*/  F2FP.SATFINITE.E5M2.F32.PACK_AB_MERGE_C R19, R20, R19, RZ ;  /* 0x000000131413723e */ /* 0x000fe200048060ff */
[C---:B------:R-:W-:Y:S01]  /*8cb0*/  FMUL R37, R70.reuse, R44 ;  /* 0x0000002c46257220 */ /* 0x040fe20000400000 */
[C---:B------:R-:W-:Y:S01]  /*8cc0*/  FFMA R23, R73.reuse, R96, R23 ;  /* 0x0000006049177223 */ /* 0x040fe20000000017 */
        /* <DEDUP_REMOVED lines=20> */
[----:B------:R-:W-:Y:S01]  /*8e10*/  F2FP.F16.E5M2.UNPACK_B R151, R151.H1 ;  /* 0x00000097ff97723e */ /* 0x000fe200030004ff */
[----:B------:R-:W-:Y:S01]  /*8e20*/  FMUL R38, R70, R45 ;  /* 0x0000002d46267220 */ /* 0x000fe20000400000 */
[----:B------:R-:W-:Y:S01]  /*8e30*/  F2FP.SATFINITE.E5M2.F32.PACK_AB_MERGE_C R19, R28, R27, RZ ;  /* 0x0000001b1c13723e */ /* 0x000fe200048060ff */
[----:B------:R-:W-:Y:S01]  /*8e40*/  FFMA R31, R73, R104, R31 ;  /* 0x00000068491f7223 */ /* 0x000fe2000000001f */
[C---:B------:R-:W-:Y:S01]  /*8e50*/  FMUL R45, R70.reuse, R52 ;  /* 0x00000034462d7220 */ /* 0x040fe20000400000 */
[C---:B------:R-:W-:Y:S01]  /*8e60*/  FMUL R52, R70.reuse, R59 ;  /* 0x0000003b46347220 */ /* 0x040fe20000400000 */
[----:B------:R-:W-:Y:S01]  /*8e70*/  F2FP.F16.E5M2.UNPACK_B R152, R152.H1 ;  /* 0x00000098ff98723e */ /* 0x000fe200030004ff */
[C---:B------:R-:W-:Y:S01]  /*8e80*/  FMUL R59, R70.reuse, R66 ;  /* 0x00000042463b7220 */ /* 0x040fe20000400000 */
[----:B------:R-:W-:Y:S01]  /*8e90*/  F2FP.SATFINITE.E5M2.F32.PACK_AB_MERGE_C R66, R13, R12, R14 ;  /* 0x0000000c0d42723e */ /* 0x000fe2000480600e */
        /* <DEDUP_REMOVED lines=11> */
[C---:B------:R-:W-:Y:S01]  /*8f50*/  FFMA R35, R73.reuse, R108, R35 ;  /* 0x0000006c49237223 */ /* 0x040fe20000000023 */
[C---:B------:R-:W-:Y:S01]  /*8f60*/  FMUL R36, R70.reuse, R43 ;  /* 0x0000002b46247220 */ /* 0x040fe20000400000 */
[--C-:B------:R-:W-:Y:S02]  /*8f70*/  HADD2.F32 R112, -RZ, R150.reuse.H0_H0 ;  /* 0x20000096ff707230 */ /* 0x100fe40000004100 */
[C---:B------:R-:W-:Y:S01]  /*8f80*/  FMUL R39, R70.reuse, R46 ;  /* 0x0000002e46277220 */ /* 0x040fe20000400000 */
[----:B------:R-:W-:Y:S02]  /*8f90*/  HADD2.F32 R113, -RZ, R150.H1_H1 ;  /* 0x30000096ff717230 */ /* 0x000fe40000004100 */
        /* <DEDUP_REMOVED lines=12> */
[C---:B------:R-:W-:Y:S01]  /*9060*/  FMUL R46, R70.reuse, R53 ;  /* 0x00000035462e7220 */ /* 0x040fe20000400000 */
[--C-:B------:R-:W-:Y:S02]  /*9070*/  HADD2.F32 R120, -RZ, R152.reuse.H0_H0 ;  /* 0x20000098ff787230 */ /* 0x100fe40000004100 */
[C---:B------:R-:W-:Y:S01]  /*9080*/  FMUL R50, R70.reuse, R57 ;  /* 0x0000003946327220 */ /* 0x040fe20000400000 */
[C---:B------:R-:W-:Y:S01]  /*9090*/  FMUL R51, R70.reuse, R58 ;  /* 0x0000003a46337220 */ /* 0x040fe20000400000 */
[C---:B------:R-:W-:Y:S01]  /*90a0*/  FMUL R53, R70.reuse, R60 ;  /* 0x0000003c46357220 */ /* 0x040fe20000400000 */
[C---:B------:R-:W-:Y:S01]  /*90b0*/  FFMA R43, R73.reuse, R116, R43 ;  /* 0x00000074492b7223 */ /* 0x040fe2000000002b */
[----:B------:R-:W-:Y:S02]  /*90c0*/  HADD2.F32 R121, -RZ, R152.H1_H1 ;  /* 0x30000098ff797230 */ /* 0x000fe40000004100 */
[C---:B------:R-:W-:Y:S01]  /*90d0*/  FMUL R47, R70.reuse, R54 ;  /* 0x00000036462f7220 */ /* 0x040fe20000400000 */
[C---:B------:R-:W-:Y:S01]  /*90e0*/  FMUL R57, R70.reuse, R64 ;  /* 0x0000004046397220 */ /* 0x040fe20000400000 */
[C---:B------:R-:W-:Y:S01]  /*90f0*/  FMUL R58, R70.reuse, R65 ;  /* 0x00000041463a7220 */ /* 0x040fe20000400000 */
[C---:B------:R-:W-:Y:S01]  /*9100*/  FMUL R60, R70.reuse, R67 ;  /* 0x00000043463c7220 */ /* 0x040fe20000400000 */
[----:B------:R-:W-:Y:S01]  /*9110*/  FFMA R44, R73, R117, R44 ;  /* 0x00000075492c7223 */ /* 0x000fe2000000002c */
[C---:B------:R-:W-:Y:S01]  /*9120*/  FMUL R48, R70.reuse, R55 ;  /* 0x0000003746307220 */ /* 0x040fe20000400000 */
[----:B------:R-:W-:Y:S01]  /*9130*/  F2FP.SATFINITE.E5M2.F32.PACK_AB_MERGE_C R64, R5, R4, R76 ;  /* 0x000000040540723e */ /* 0x000fe2000480604c */
[----:B------:R-:W-:Y:S01]  /*9140*/  FFMA R45, R73, R118, R45 ;  /* 0x00000076492d7223 */ /* 0x000fe2000000002d */
[----:B------:R-:W-:Y:S01]  /*9150*/  F2FP.SATFINITE.E5M2.F32.PACK_AB_MERGE_C R65, R9, R8, R78 ;  /* 0x000000080941723e */ /* 0x000fe2000480604e */
[----:B------:R-:W-:Y:S01]  /*9160*/  FMUL R49, R70, R56 ;  /* 0x0000003846317220 */ /* 0x000fe20000400000 */
[----:B------:R-:W-:Y:S01]  /*9170*/  F2FP.SATFINITE.E5M2.F32.PACK_AB_MERGE_C R67, R2, R0, R3 ;  /* 0x000000000243723e */ /* 0x000fe20004806003 */
[C---:B------:R-:W-:Y:S01]  /*9180*/  FFMA R46, R73.reuse, R119, R46 ;  /* 0x00000077492e7223 */ /* 0x040fe2000000002e */
[----:B------:R-:W-:Y:S01]  /*9190*/  F2FP.F16.E5M2.UNPACK_B R154, R154.H1 ;  /* 0x0000009aff9a723e */ /* 0x000fe200030004ff */
[--C-:B------:R-:W-:Y:S02]  /*91a0*/  HADD2.F32 R124, -RZ, R153.reuse.H0_H0 ;  /* 0x20000099ff7c7230 */ /* 0x100fe40000004100 */
[C---:B------:R-:W-:Y:S01]  /*91b0*/  FFMA R47, R73.reuse, R120, R47 ;  /* 0x00000078492f7223 */ /* 0x040fe2000000002f */
[----:B------:R1:W-:Y:S01]  /*91c0*/  STS.128 [R137+UR44+0x6200], R64 ;  /* 0x0062004089007988 */ /* 0x0003e20008000c2c */
[----:B------:R-:W-:Y:S02]  /*91d0*/  HADD2.F32 R125, -RZ, R153.H1_H1 ;  /* 0x30000099ff7d7230 */ /* 0x000fe40000004100 */
[C---:B------:R-:W-:Y:S01]  /*91e0*/  FFMA R48, R73.reuse, R121, R48 ;  /* 0x0000007949307223 */ /* 0x040fe20000000030 */
[C---:B------:R-:W-:Y:S01]  /*91f0*/  FFMA R49, R73.reuse, R122, R49 ;  /* 0x0000007a49317223 */ /* 0x040fe20000000031 */
[----:B------:R-:W-:Y:S01]  /*9200*/  F2FP.F16.E5M2.UNPACK_B R155, R155.H1 ;  /* 0x0000009bff9b723e */ /* 0x000fe200030004ff */
[C---:B------:R-:W-:Y:S01]  /*9210*/  FFMA R50, R73.reuse, R123, R50 ;  /* 0x0000007b49327223 */ /* 0x040fe20000000032 */
[----:B------:R-:W-:Y:S01]  /*9220*/  FMUL R54, R70, R61 ;  /* 0x0000003d46367220 */ /* 0x000fe20000400000 */
[--C-:B------:R-:W-:Y:S01]  /*9230*/  HADD2.F32 R128, -RZ, R154.reuse.H0_H0 ;  /* 0x2000009aff807230 */ /* 0x100fe20000004100 */
[----:B------:R1:W-:Y:S01]  /*9240*/  STS.128 [R179+0x6010], R16 ;  /* 0x00601010b3007388 */ /* 0x0003e20000000c00 */
[----:B------:R-:W-:Y:S01]  /*9250*/  F2FP.SATFINITE.E5M2.F32.PACK_AB_MERGE_C R35, R36, R35, RZ ;  /* 0x000000232423723e */ /* 0x000fe200048060ff */
[C---:B------:R-:W-:Y:S01]  /*9260*/  FFMA R51, R73.reuse, R124, R51 ;  /* 0x0000007c49337223 */ /* 0x040fe20000000033 */
[----:B------:R-:W-:Y:S01]  /*9270*/  F2FP.SATFINITE.E5M2.F32.PACK_AB_MERGE_C R39, R40, R39, RZ ;  /* 0x000000272827723e */ /* 0x000fe200048060ff */
[----:B------:R-:W-:Y:S02]  /*9280*/  HADD2.F32 R129, -RZ, R154.H1_H1 ;  /* 0x3000009aff817230 */ /* 0x000fe40000004100 */
[C---:B------:R-:W-:Y:S01]  /*9290*/  FMUL R55, R70.reuse, R62 ;  /* 0x0000003e46377220 */ /* 0x040fe20000400000 */
[C---:B------:R-:W-:Y:S01]  /*92a0*/  FFMA R52, R73.reuse, R125, R52 ;  /* 0x0000007d49347223 */ /* 0x040fe20000000034 */
[----:B------:R-:W-:Y:S01]  /*92b0*/  FMUL R56, R70, R63 ;  /* 0x0000003f46387220 */ /* 0x000fe20000400000 */
[C---:B------:R-:W-:Y:S01]  /*92c0*/  FFMA R53, R73.reuse, R126, R53 ;  /* 0x0000007e49357223 */ /* 0x040fe20000000035 */
[C---:B------:R-:W-:Y:S01]  /*92d0*/  FFMA R54, R73.reuse, R127, R54 ;  /* 0x0000007f49367223 */ /* 0x040fe20000000036 */
[--C-:B------:R-:W-:Y:S02]  /*92e0*/  HADD2.F32 R74, -RZ, R155.reuse.H0_H0 ;  /* 0x2000009bff4a7230 */ /* 0x100fe40000004100 */
[C---:B------:R-:W-:Y:S01]  /*92f0*/  FFMA R55, R73.reuse, R128, R55 ;  /* 0x0000008049377223 */ /* 0x040fe20000000037 */
[----:B------:R-:W-:Y:S02]  /*9300*/  HADD2.F32 R131, -RZ, R155.H1_H1 ;  /* 0x3000009bff837230 */ /* 0x000fe40000004100 */
[C---:B------:R-:W-:Y:S01]  /*9310*/  FFMA R56, R73.reuse, R129, R56 ;  /* 0x0000008149387223 */ /* 0x040fe20000000038 */
[----:B------:R-:W-:Y:S01]  /*9320*/  F2FP.SATFINITE.E5M2.F32.PACK_AB_MERGE_C R43, R44, R43, RZ ;  /* 0x0000002b2c2b723e */ /* 0x000fe200048060ff */
[C---:B------:R-:W-:Y:S01]  /*9330*/  FFMA R57, R73.reuse, R72, R57 ;  /* 0x0000004849397223 */ /* 0x040fe20000000039 */
[C---:B------:R-:W-:Y:S01]  /*9340*/  FFMA R58, R73.reuse, R75, R58 ;  /* 0x0000004b493a7223 */ /* 0x040fe2000000003a */
[C---:B------:R-:W-:Y:S01]  /*9350*/  FFMA R59, R73.reuse, R74, R59 ;  /* 0x0000004a493b7223 */ /* 0x040fe2000000003b */
[----:B------:R-:W-:Y:S01]  /*9360*/  F2FP.SATFINITE.E5M2.F32.PACK_AB_MERGE_C R33, R34, R33, R35 ;  /* 0x000000212221723e */ /* 0x000fe20004806023 */
[----:B------:R-:W-:Y:S01]  /*9370*/  FFMA R60, R73, R131, R60 ;  /* 0x00000083493c7223 */ /* 0x000fe2000000003c */
[----:B------:R-:W-:Y:S02]  /*9380*/  F2FP.SATFINITE.E5M2.F32.PACK_AB_MERGE_C R32, R30, R29, R32 ;  /* 0x0000001d1e20723e */ /* 0x000fe40004806020 */
        /* <DEDUP_REMOVED lines=11> */
[----:B------:R-:W-:Y:S03]  /*9440*/  IADD3 R68, PT, PT, R68, 0x1, RZ ;  /* 0x0000000144447810 */ /* 0x000fe60007ffe0ff */
        /* <DEDUP_REMOVED lines=10> */
[----:B------:R-:W-:Y:S02]  /*94f0*/  UIADD3 UR9, UPT, UPT, UR49, 0x40, URZ ;  /* 0x0000004031097890 */ /* 0x000fe4000fffe0ff */
[----:B------:R-:W-:Y:S01]  /*9500*/  UIADD3 UR8, UPT, UPT, UR44, 0x6200, URZ ;  /* 0x000062002c087890 */ /* 0x000fe2000fffe0ff */
[----:B------:R-:W-:Y:S01]  /*9510*/  UMOV UR10, UR50 ;  /* 0x00000032000a7c82 */ /* 0x000fe20008000000 */
[----:B------:R-:W-:Y:S01]  /*9520*/  UMOV UR11, UR36 ;  /* 0x00000024000b7c82 */ /* 0x000fe20008000000 */
[----:B--2---:R-:W-:Y:S04]  /*9530*/  UIADD3 UR4, UP0, UPT, UR6, 0x680, URZ ;  /* 0x0000068006047890 */ /* 0x004fe8000ff1e0ff */
[----:B------:R-:W-:Y:S09]  /*9540*/  UIADD3.X UR5, UPT, UPT, URZ, UR7, URZ, UP0, !UPT ;  /* 0x00000007ff057290 */ /* 0x000ff200087fe4ff */
[----:B------:R2:W-:Y:S01]  /*9550*/  UTMASTG.3D [UR8], [UR4] ;  /* 0x00000008040073b5 */ /* 0x0005e20008010000 */
[----:B------:R0:W-:Y:S01]  /*9560*/  UTMACMDFLUSH ;  /* 0x00000000000079b7 */ /* 0x0001e20000000000 */
[----:B--2---:R-:W-:Y:S04]  /*9570*/  DEPBAR.LE SB0, 0x1 ;  /* 0x000080400000791a */ /* 0x004fe80000000000 */
.L_x_135:
[----:B------:R-:W-:Y:S05]  /*9580*/  BSYNC.RECONVERGENT B0 ;  /* 0x0000000000007941 */ /* 0x000fea0003800200 */
.L_x_134:
[----:B------:R-:W-:Y:S01]  /*9590*/  BAR.SYNC.DEFER_BLOCKING 0x1, 0x80 ;  /* 0x0042000000007b1d */ /* 0x000fe20000010000 */
[----:B------:R-:W-:Y:S01]  /*95a0*/  ISETP.NE.AND P0, PT, R162, 0x2, PT ;  /* 0x00000002a200780c */ /* 0x000fe20003f05270 */
[----:B------:R-:W-:Y:S01]  /*95b0*/  UISETP.NE.AND UP0, UPT, UR45, URZ, UPT ;  /* 0x000000ff2d00728c */ /* 0x000fe2000bf05270 */
[----:B------:R-:W-:Y:S01]  /*95c0*/  ISETP.NE.AND P1, PT, R68, 0x4, PT ;  /* 0x000000044400780c */ /* 0x000fe20003f25270 */
[----:B------:R-:W-:Y:S01]  /*95d0*/  UIADD3 UR32, UPT, UPT, UR37, UR62, URZ ;  /* 0x0000003e25207290 */ /* 0x000fe2000fffe0ff */
[----:B------:R-:W-:Y:S01]  /*95e0*/  SEL R0, RZ, 0x1, P0 ;  /* 0x00000001ff007807 */ /* 0x000fe20000000000 */
[----:B------:R-:W-:Y:S01]  /*95f0*/  UIADD3 UR20, UPT, UPT, UR38, UR59, URZ ;  /* 0x0000003b26147290 */ /* 0x000fe2000fffe0ff */
[----:B------:R-:W-:Y:S02]  /*9600*/  SEL R3, RZ, 0x1, P1 ;  /* 0x00000001ff037807 */ /* 0x000fe40000800000 */
[----:B------:R-:W-:Y:S02]  /*9610*/  LOP3.LUT R167, R167, R0, RZ, 0x3c, !PT ;  /* 0x00000000a7a77212 */ /* 0x000fe400078e3cff */
[----:B------:R-:W-:Y:S02]  /*9620*/  LOP3.LUT R168, R168, R3, RZ, 0x3c, !PT ;  /* 0x00000003a8a87212 */ /* 0x000fe400078e3cff */
[----:B------:R-:W-:Y:S02]  /*9630*/  SEL R162, R162, RZ, P0 ;  /* 0x000000ffa2a27207 */ /* 0x000fe40000000000 */
[----:B------:R-:W-:Y:S01]  /*9640*/  SEL R68, R68, RZ, P1 ;  /* 0x000000ff44447207 */ /* 0x000fe20000800000 */
[----:B------:R-:W-:Y:S01]  /*9650*/  UMOV UR36, UR58 ;  /* 0x0000003a00247c82 */ /* 0x000fe20008000000 */
[----:B------:R-:W-:Y:S05]  /*9660*/  BRA.U UP0, `(.L_x_136) ;  /* 0xffffffc500647547 */ /* 0x000fea000b83ffff */
[----:B------:R-:W-:Y:S05]  /*9670*/  EXIT ;  /* 0x000000000000794d */ /* 0x000fea0003800000 */
.L_x_25:
[----:B--2---:R2:W3:Y:S02]  /*9680*/  SYNCS.PHASECHK.TRANS64.TRYWAIT P0, [R0+URZ+0x1a0], R3 ;  /* 0x0001a003000075a7 */ /* 0x0044e400080011ff */
[----:B---3--:R-:W-:Y:S05]  /*9690*/  @!P0 NANOSLEEP.SYNCS 0x989680 ;  /* 0x009896800000895d */ /* 0x008fea0003900000 */
[----:B------:R-:W3:Y:S02]  /*96a0*/  @!P0 SYNCS.PHASECHK.TRANS64 P0, [R0+URZ+0x1a0], R3 ;  /* 0x0001a003000085a7 */ /* 0x000ee400080010ff */
[----:B---3--:R-:W-:Y:S05]  /*96b0*/  @!P0 BRA `(.L_x_25) ;  /* 0xfffffffc00f08947 */ /* 0x008fea000383ffff */
[----:B------:R-:W-:Y:S05]  /*96c0*/  BRA `(.L_x_137) ;  /* 0xffffff8400247947 */ /* 0x000fea000383ffff */
.L_x_28:
[----:B--2---:R-:W-:-:S07]  /*96d0*/  MOV R0, UR33 ;  /* 0x0000002100007c02 */ /* 0x004fce0008000f00 */
.L_x_138:
[----:B--2---:R2:W3:Y:S02]  /*96e0*/  SYNCS.PHASECHK.TRANS64.TRYWAIT P0, [R0+URZ+0x80], R3 ;  /* 0x00008003000075a7 */ /* 0x0044e400080011ff */
[----:B---3--:R-:W-:Y:S05]  /*96f0*/  @!P0 NANOSLEEP.SYNCS 0x989680 ;  /* 0x009896800000895d */ /* 0x008fea0003900000 */
[----:B------:R-:W3:Y:S02]  /*9700*/  @!P0 SYNCS.PHASECHK.TRANS64 P0, [R0+URZ+0x80], R3 ;  /* 0x00008003000085a7 */ /* 0x000ee400080010ff */
[----:B---3--:R-:W-:Y:S05]  /*9710*/  @!P0 BRA `(.L_x_138) ;  /* 0xfffffffc00f08947 */ /* 0x008fea000383ffff */
[----:B------:R-:W-:Y:S05]  /*9720*/  BRA `(.L_x_27) ;  /* 0xffffff8400747947 */ /* 0x000fea000383ffff */
.L_x_35:
[----:B-1----:R-:W-:-:S07]  /*9730*/  MOV R0, UR9 ;  /* 0x0000000900007c02 */ /* 0x002fce0008000f00 */
.L_x_139:
[----:B-1----:R1:W2:Y:S02]  /*9740*/  SYNCS.PHASECHK.TRANS64.TRYWAIT P0, [R0+URZ+0x80], R3 ;  /* 0x00008003000075a7 */ /* 0x0022a400080011ff */
[----:B--2---:R-:W-:Y:S05]  /*9750*/  @!P0 NANOSLEEP.SYNCS 0x989680 ;  /* 0x009896800000895d */ /* 0x004fea0003900000 */
[----:B------:R-:W2:Y:S02]  /*9760*/  @!P0 SYNCS.PHASECHK.TRANS64 P0, [R0+URZ+0x80], R3 ;  /* 0x00008003000085a7 */ /* 0x000ea400080010ff */
[----:B--2---:R-:W-:Y:S05]  /*9770*/  @!P0 BRA `(.L_x_139) ;  /* 0xfffffffc00f08947 */ /* 0x004fea000383ffff */
[----:B------:R-:W-:Y:S05]  /*9780*/  BRA `(.L_x_34) ;  /* 0xffffff8800347947 */ /* 0x000fea000383ffff */
.L_x_40:
[----:B-1----:R1:W2:Y:S02]  /*9790*/  SYNCS.PHASECHK.TRANS64.TRYWAIT P0, [R3+URZ+0x130], R0 ;  /* 0x00013000030075a7 */ /* 0x0022a400080011ff */
[----:B--2---:R-:W-:Y:S05]  /*97a0*/  @!P0 NANOSLEEP.SYNCS 0x989680 ;  /* 0x009896800000895d */ /* 0x004fea0003900000 */
[----:B------:R-:W2:Y:S02]  /*97b0*/  @!P0 SYNCS.PHASECHK.TRANS64 P0, [R3+URZ+0x130], R0 ;  /* 0x00013000030085a7 */ /* 0x000ea400080010ff */
[----:B--2---:R-:W-:Y:S05]  /*97c0*/  @!P0 BRA `(.L_x_40) ;  /* 0xfffffffc00f08947 */ /* 0x004fea000383ffff */
[----:B------:R-:W-:Y:S05]  /*97d0*/  BRA `(.L_x_140) ;  /* 0xffffff8800d87947 */ /* 0x000fea000383ffff */
.L_x_44:
[----:B-1----:R-:W-:-:S07]  /*97e0*/  MOV R0, UR4 ;  /* 0x0000000400007c02 */ /* 0x002fce0008000f00 */
.L_x_141:
[----:B-1----:R1:W2:Y:S02]  /*97f0*/  SYNCS.PHASECHK.TRANS64.TRYWAIT P0, [R0+URZ], R3 ;  /* 0x00000003000075a7 */ /* 0x0022a400080011ff */
[----:B--2---:R-:W-:Y:S05]  /*9800*/  @!P0 NANOSLEEP.SYNCS 0x989680 ;  /* 0x009896800000895d */ /* 0x004fea0003900000 */
[----:B------:R-:W2:Y:S02]  /*9810*/  @!P0 SYNCS.PHASECHK.TRANS64 P0, [R0+URZ], R3 ;  /* 0x00000003000085a7 */ /* 0x000ea400080010ff */
[----:B--2---:R-:W-:Y:S05]  /*9820*/  @!P0 BRA `(.L_x_141) ;  /* 0xfffffffc00f08947 */ /* 0x004fea000383ffff */
[----:B------:R-:W-:Y:S05]  /*9830*/  BRA `(.L_x_142) ;  /* 0xffffff90007c7947 */ /* 0x000fea000383ffff */
.L_x_45:
[----:B------:R-:W-:-:S07]  /*9840*/  MOV R0, UR5 ;  /* 0x0000000500007c02 */ /* 0x000fce0008000f00 */
.L_x_143:
[----:B-1----:R1:W2:Y:S02]  /*9850*/  SYNCS.PHASECHK.TRANS64.TRYWAIT P0, [R0+URZ], R3 ;  /* 0x00000003000075a7 */ /* 0x0022a400080011ff */
[----:B--2---:R-:W-:Y:S05]  /*9860*/  @!P0 NANOSLEEP.SYNCS 0x989680 ;  /* 0x009896800000895d */ /* 0x004fea0003900000 */
[----:B------:R-:W2:Y:S02]  /*9870*/  @!P0 SYNCS.PHASECHK.TRANS64 P0, [R0+URZ], R3 ;  /* 0x00000003000085a7 */ /* 0x000ea400080010ff */
[----:B--2---:R-:W-:Y:S05]  /*9880*/  @!P0 BRA `(.L_x_143) ;  /* 0xfffffffc00f08947 */ /* 0x004fea000383ffff */
[----:B------:R-:W-:Y:S05]  /*9890*/  BRA `(.L_x_144) ;  /* 0xffffff9000887947 */ /* 0x000fea000383ffff */
.L_x_46:
[----:B------:R-:W-:-:S07]  /*98a0*/  MOV R0, UR5 ;  /* 0x0000000500007c02 */ /* 0x000fce0008000f00 */
.L_x_145:
[----:B-1----:R1:W2:Y:S02]  /*98b0*/  SYNCS.PHASECHK.TRANS64.TRYWAIT P0, [R0+URZ], R3 ;  /* 0x00000003000075a7 */ /* 0x0022a400080011ff */
[----:B--2---:R-:W-:Y:S05]  /*98c0*/  @!P0 NANOSLEEP.SYNCS 0x989680 ;  /* 0x009896800000895d */ /* 0x004fea0003900000 */
[----:B------:R-:W2:Y:S02]  /*98d0*/  @!P0 SYNCS.PHASECHK.TRANS64 P0, [R0+URZ], R3 ;  /* 0x00000003000085a7 */ /* 0x000ea400080010ff */
[----:B--2---:R-:W-:Y:S05]  /*98e0*/  @!P0 BRA `(.L_x_145) ;  /* 0xfffffffc00f08947 */ /* 0x004fea000383ffff */
[----:B------:R-:W-:Y:S05]  /*98f0*/  BRA `(.L_x_146) ;  /* 0xffffff9000947947 */ /* 0x000fea000383ffff */
.L_x_47:
[----:B------:R-:W-:-:S07]  /*9900*/  MOV R0, UR5 ;  /* 0x0000000500007c02 */ /* 0x000fce0008000f00 */
.L_x_147:
[----:B-1----:R1:W2:Y:S02]  /*9910*/  SYNCS.PHASECHK.TRANS64.TRYWAIT P0, [R0+URZ], R3 ;  /* 0x00000003000075a7 */ /* 0x0022a400080011ff */
[----:B--2---:R-:W-:Y:S05]  /*9920*/  @!P0 NANOSLEEP.SYNCS 0x989680 ;  /* 0x009896800000895d */ /* 0x004fea0003900000 */
[----:B------:R-:W2:Y:S02]  /*9930*/  @!P0 SYNCS.PHASECHK.TRANS64 P0, [R0+URZ], R3 ;  /* 0x00000003000085a7 */ /* 0x000ea400080010ff */
[----:B--2---:R-:W-:Y:S05]  /*9940*/  @!P0 BRA `(.L_x_147) ;  /* 0xfffffffc00f08947 */ /* 0x004fea000383ffff */
[----:B------:R-:W-:Y:S05]  /*9950*/  BRA `(.L_x_148) ;  /* 0xffffff9000a07947 */ /* 0x000fea000383ffff */
.L_x_48:
[----:B------:R-:W-:-:S07]  /*9960*/  MOV R0, UR5 ;  /* 0x0000000500007c02 */ /* 0x000fce0008000f00 */
.L_x_149:
[----:B-1----:R1:W2:Y:S02]  /*9970*/  SYNCS.PHASECHK.TRANS64.TRYWAIT P0, [R0+URZ], R3 ;  /* 0x00000003000075a7 */ /* 0x0022a400080011ff */
[----:B--2---:R-:W-:Y:S05]  /*9980*/  @!P0 NANOSLEEP.SYNCS 0x989680 ;  /* 0x009896800000895d */ /* 0x004fea0003900000 */
[----:B------:R-:W2:Y:S02]  /*9990*/  @!P0 SYNCS.PHASECHK.TRANS64 P0, [R0+URZ], R3 ;  /* 0x00000003000085a7 */ /* 0x000ea400080010ff */
[----:B--2---:R-:W-:Y:S05]  /*99a0*/  @!P0 BRA `(.L_x_149) ;  /* 0xfffffffc00f08947 */ /* 0x004fea000383ffff */
[----:B------:R-:W-:Y:S05]  /*99b0*/  BRA `(.L_x_150) ;  /* 0xffffff9000ac7947 */ /* 0x000fea000383ffff */
.L_x_49:
[----:B------:R-:W-:-:S07]  /*99c0*/  MOV R0, UR5 ;  /* 0x0000000500007c02 */ /* 0x000fce0008000f00 */
.L_x_151:
[----:B-1----:R1:W2:Y:S02]  /*99d0*/  SYNCS.PHASECHK.TRANS64.TRYWAIT P0, [R0+URZ], R3 ;  /* 0x00000003000075a7 */ /* 0x0022a400080011ff */
[----:B--2---:R-:W-:Y:S05]  /*99e0*/  @!P0 NANOSLEEP.SYNCS 0x989680 ;  /* 0x009896800000895d */ /* 0x004fea0003900000 */
[----:B------:R-:W2:Y:S02]  /*99f0*/  @!P0 SYNCS.PHASECHK.TRANS64 P0, [R0+URZ], R3 ;  /* 0x00000003000085a7 */ /* 0x000ea400080010ff */
[----:B--2---:R-:W-:Y:S05]  /*9a00*/  @!P0 BRA `(.L_x_151) ;  /* 0xfffffffc00f08947 */ /* 0x004fea000383ffff */
[----:B------:R-:W-:Y:S05]  /*9a10*/  BRA `(.L_x_152) ;  /* 0xffffff9000b87947 */ /* 0x000fea000383ffff */
.L_x_50:
[----:B------:R-:W-:-:S07]  /*9a20*/  MOV R0, UR5 ;  /* 0x0000000500007c02 */ /* 0x000fce0008000f00 */
.L_x_153:
[----:B-1----:R1:W2:Y:S02]  /*9a30*/  SYNCS.PHASECHK.TRANS64.TRYWAIT P0, [R0+URZ], R3 ;  /* 0x00000003000075a7 */ /* 0x0022a400080011ff */
[----:B--2---:R-:W-:Y:S05]  /*9a40*/  @!P0 NANOSLEEP.SYNCS 0x989680 ;  /* 0x009896800000895d */ /* 0x004fea0003900000 */
[----:B------:R-:W2:Y:S02]  /*9a50*/  @!P0 SYNCS.PHASECHK.TRANS64 P0, [R0+URZ], R3 ;  /* 0x00000003000085a7 */ /* 0x000ea400080010ff */
[----:B--2---:R-:W-:Y:S05]  /*9a60*/  @!P0 BRA `(.L_x_153) ;  /* 0xfffffffc00f08947 */ /* 0x004fea000383ffff */
[----:B------:R-:W-:Y:S05]  /*9a70*/  BRA `(.L_x_154) ;  /* 0xffffff9000c47947 */ /* 0x000fea000383ffff */
.L_x_51:
[----:B------:R-:W-:-:S07]  /*9a80*/  MOV R0, UR5 ;  /* 0x0000000500007c02 */ /* 0x000fce0008000f00 */
.L_x_155:
[----:B-1----:R1:W2:Y:S02]  /*9a90*/  SYNCS.PHASECHK.TRANS64.TRYWAIT P0, [R0+URZ], R3 ;  /* 0x00000003000075a7 */ /* 0x0022a400080011ff */
[----:B--2---:R-:W-:Y:S05]  /*9aa0*/  @!P0 NANOSLEEP.SYNCS 0x989680 ;  /* 0x009896800000895d */ /* 0x004fea0003900000 */
[----:B------:R-:W2:Y:S02]  /*9ab0*/  @!P0 SYNCS.PHASECHK.TRANS64 P0, [R0+URZ], R3 ;  /* 0x00000003000085a7 */ /* 0x000ea400080010ff */
[----:B--2---:R-:W-:Y:S05]  /*9ac0*/  @!P0 BRA `(.L_x_155) ;  /* 0xfffffffc00f08947 */ /* 0x004fea000383ffff */
[----:B------:R-:W-:Y:S05]  /*9ad0*/  BRA `(.L_x_156) ;  /* 0xffffff9000d07947 */ /* 0x000fea000383ffff */
.L_x_52:
[----:B------:R-:W-:-:S07]  /*9ae0*/  MOV R0, UR5 ;  /* 0x0000000500007c02 */ /* 0x000fce0008000f00 */
.L_x_157:
[----:B-1----:R1:W2:Y:S02]  /*9af0*/  SYNCS.PHASECHK.TRANS64.TRYWAIT P0, [R0+URZ], R3 ;  /* 0x00000003000075a7 */ /* 0x0022a400080011ff */
[----:B--2---:R-:W-:Y:S05]  /*9b00*/  @!P0 NANOSLEEP.SYNCS 0x989680 ;  /* 0x009896800000895d */ /* 0x004fea0003900000 */
[----:B------:R-:W2:Y:S02]  /*9b10*/  @!P0 SYNCS.PHASECHK.TRANS64 P0, [R0+URZ], R3 ;  /* 0x00000003000085a7 */ /* 0x000ea400080010ff */
[----:B--2---:R-:W-:Y:S05]  /*9b20*/  @!P0 BRA `(.L_x_157) ;  /* 0xfffffffc00f08947 */ /* 0x004fea000383ffff */
[----:B------:R-:W-:Y:S05]  /*9b30*/  BRA `(.L_x_158) ;  /* 0xffffff9000dc7947 */ /* 0x000fea000383ffff */
.L_x_53:
[----:B------:R-:W-:-:S07]  /*9b40*/  MOV R0, UR5 ;  /* 0x0000000500007c02 */ /* 0x000fce0008000f00 */
.L_x_159:
[----:B-1----:R1:W2:Y:S02]  /*9b50*/  SYNCS.PHASECHK.TRANS64.TRYWAIT P0, [R0+URZ], R3 ;  /* 0x00000003000075a7 */ /* 0x0022a400080011ff */
[----:B--2---:R-:W-:Y:S05]  /*9b60*/  @!P0 NANOSLEEP.SYNCS 0x989680 ;  /* 0x009896800000895d */ /* 0x004fea0003900000 */
[----:B------:R-:W2:Y:S02]  /*9b70*/  @!P0 SYNCS.PHASECHK.TRANS64 P0, [R0+URZ], R3 ;  /* 0x00000003000085a7 */ /* 0x000ea400080010ff */
[----:B--2---:R-:W-:Y:S05]  /*9b80*/  @!P0 BRA `(.L_x_159) ;  /* 0xfffffffc00f08947 */ /* 0x004fea000383ffff */
[----:B------:R-:W-:Y:S05]  /*9b90*/  BRA `(.L_x_160) ;  /* 0xffffff9000e87947 */ /* 0x000fea000383ffff */
.L_x_54:
[----:B------:R-:W-:-:S07]  /*9ba0*/  MOV R0, UR5 ;  /* 0x0000000500007c02 */ /* 0x000fce0008000f00 */
.L_x_161:
[----:B-1----:R1:W2:Y:S02]  /*9bb0*/  SYNCS.PHASECHK.TRANS64.TRYWAIT P0, [R0+URZ], R3 ;  /* 0x00000003000075a7 */ /* 0x0022a400080011ff */
[----:B--2---:R-:W-:Y:S05]  /*9bc0*/  @!P0 NANOSLEEP.SYNCS 0x989680 ;  /* 0x009896800000895d */ /* 0x004fea0003900000 */
[----:B------:R-:W2:Y:S02]  /*9bd0*/  @!P0 SYNCS.PHASECHK.TRANS64 P0, [R0+URZ], R3 ;  /* 0x00000003000085a7 */ /* 0x000ea400080010ff */
[----:B--2---:R-:W-:Y:S05]  /*9be0*/  @!P0 BRA `(.L_x_161) ;  /* 0xfffffffc00f08947 */ /* 0x004fea000383ffff */
[----:B------:R-:W-:Y:S05]  /*9bf0*/  BRA `(.L_x_162) ;  /* 0xffffff9000f47947 */ /* 0x000fea000383ffff */
.L_x_55:
[----:B------:R-:W-:-:S07]  /*9c00*/  MOV R0, UR5 ;  /* 0x0000000500007c02 */ /* 0x000fce0008000f00 */
.L_x_163:
[----:B-1----:R1:W2:Y:S02]  /*9c10*/  SYNCS.PHASECHK.TRANS64.TRYWAIT P0, [R0+URZ], R3 ;  /* 0x00000003000075a7 */ /* 0x0022a400080011ff */
[----:B--2---:R-:W-:Y:S05]  /*9c20*/  @!P0 NANOSLEEP.SYNCS 0x989680 ;  /* 0x009896800000895d */ /* 0x004fea0003900000 */
[----:B------:R-:W2:Y:S02]  /*9c30*/  @!P0 SYNCS.PHASECHK.TRANS64 P0, [R0+URZ], R3 ;  /* 0x00000003000085a7 */ /* 0x000ea400080010ff */
[----:B--2---:R-:W-:Y:S05]  /*9c40*/  @!P0 BRA `(.L_x_163) ;  /* 0xfffffffc00f08947 */ /* 0x004fea000383ffff */
[----:B------:R-:W-:Y:S05]  /*9c50*/  BRA `(.L_x_164) ;  /* 0xffffff9400007947 */ /* 0x000fea000383ffff */
.L_x_56:
[----:B------:R-:W-:-:S07]  /*9c60*/  MOV R0, UR5 ;  /* 0x0000000500007c02 */ /* 0x000fce0008000f00 */
.L_x_165:
[----:B-1----:R1:W2:Y:S02]  /*9c70*/  SYNCS.PHASECHK.TRANS64.TRYWAIT P0, [R0+URZ], R3 ;  /* 0x00000003000075a7 */ /* 0x0022a400080011ff */
[----:B--2---:R-:W-:Y:S05]  /*9c80*/  @!P0 NANOSLEEP.SYNCS 0x989680 ;  /* 0x009896800000895d */ /* 0x004fea0003900000 */
[----:B------:R-:W2:Y:S02]  /*9c90*/  @!P0 SYNCS.PHASECHK.TRANS64 P0, [R0+URZ], R3 ;  /* 0x00000003000085a7 */ /* 0x000ea400080010ff */
[----:B--2---:R-:W-:Y:S05]  /*9ca0*/  @!P0 BRA `(.L_x_165) ;  /* 0xfffffffc00f08947 */ /* 0x004fea000383ffff */
[----:B------:R-:W-:Y:S05]  /*9cb0*/  BRA `(.L_x_166) ;  /* 0xffffff94000c7947 */ /* 0x000fea000383ffff */
.L_x_57:
[----:B------:R-:W-:-:S07]  /*9cc0*/  MOV R0, UR5 ;  /* 0x0000000500007c02 */ /* 0x000fce0008000f00 */
.L_x_167:
[----:B-1----:R1:W2:Y:S02]  /*9cd0*/  SYNCS.PHASECHK.TRANS64.TRYWAIT P0, [R0+URZ], R3 ;  /* 0x00000003000075a7 */ /* 0x0022a400080011ff */
[----:B--2---:R-:W-:Y:S05]  /*9ce0*/  @!P0 NANOSLEEP.SYNCS 0x989680 ;  /* 0x009896800000895d */ /* 0x004fea0003900000 */
[----:B------:R-:W2:Y:S02]  /*9cf0*/  @!P0 SYNCS.PHASECHK.TRANS64 P0, [R0+URZ], R3 ;  /* 0x00000003000085a7 */ /* 0x000ea400080010ff */
[----:B--2---:R-:W-:Y:S05]  /*9d00*/  @!P0 BRA `(.L_x_167) ;  /* 0xfffffffc00f08947 */ /* 0x004fea000383ffff */
[----:B------:R-:W-:Y:S05]  /*9d10*/  BRA `(.L_x_168) ;  /* 0xffffff9400187947 */ /* 0x000fea000383ffff */
.L_x_58:
[----:B------:R-:W-:-:S07]  /*9d20*/  MOV R0, UR5 ;  /* 0x0000000500007c02 */ /* 0x000fce0008000f00 */
.L_x_169:
[----:B-1----:R1:W2:Y:S02]  /*9d30*/  SYNCS.PHASECHK.TRANS64.TRYWAIT P0, [R0+URZ], R3 ;  /* 0x00000003000075a7 */ /* 0x0022a400080011ff */
[----:B--2---:R-:W-:Y:S05]  /*9d40*/  @!P0 NANOSLEEP.SYNCS 0x989680 ;  /* 0x009896800000895d */ /* 0x004fea0003900000 */
[----:B------:R-:W2:Y:S02]  /*9d50*/  @!P0 SYNCS.PHASECHK.TRANS64 P0, [R0+URZ], R3 ;  /* 0x00000003000085a7 */ /* 0x000ea400080010ff */
[----:B--2---:R-:W-:Y:S05]  /*9d60*/  @!P0 BRA `(.L_x_169) ;  /* 0xfffffffc00f08947 */ /* 0x004fea000383ffff */
[----:B------:R-:W-:Y:S05]  /*9d70*/  BRA `(.L_x_170) ;  /* 0xffffff9400247947 */ /* 0x000fea000383ffff */
.L_x_61:
[----:B--2---:R2:W3:Y:S02]  /*9d80*/  SYNCS.PHASECHK.TRANS64.TRYWAIT P0, [R2+URZ+0x190], R5 ;  /* 0x00019005020075a7 */ /* 0x0044e400080011ff */
[----:B---3--:R-:W-:Y:S05]  /*9d90*/  @!P0 NANOSLEEP.SYNCS 0x989680 ;  /* 0x009896800000895d */ /* 0x008fea0003900000 */
[----:B------:R-:W3:Y:S02]  /*9da0*/  @!P0 SYNCS.PHASECHK.TRANS64 P0, [R2+URZ+0x190], R5 ;  /* 0x00019005020085a7 */ /* 0x000ee400080010ff */
[----:B---3--:R-:W-:Y:S05]  /*9db0*/  @!P0 BRA `(.L_x_61) ;  /* 0xfffffffc00f08947 */ /* 0x008fea000383ffff */
[----:B------:R-:W-:Y:S05]  /*9dc0*/  BRA `(.L_x_171) ;  /* 0xffffff9400807947 */ /* 0x000fea000383ffff */
.L_x_62:
[----:B------:R-:W-:-:S07]  /*9dd0*/  MOV R2, UR4 ;  /* 0x0000000400027c02 */ /* 0x000fce0008000f00 */
.L_x_172:
[----:B--2---:R2:W3:Y:S02]  /*9de0*/  SYNCS.PHASECHK.TRANS64.TRYWAIT P0, [R2+URZ+0x140], R5 ;  /* 0x00014005020075a7 */ /* 0x0044e400080011ff */
[----:B---3--:R-:W-:Y:S05]  /*9df0*/  @!P0 NANOSLEEP.SYNCS 0x989680 ;  /* 0x009896800000895d */ /* 0x008fea0003900000 */
[----:B------:R-:W3:Y:S02]  /*9e00*/  @!P0 SYNCS.PHASECHK.TRANS64 P0, [R2+URZ+0x140], R5 ;  /* 0x00014005020085a7 */ /* 0x000ee400080010ff */
[----:B---3--:R-:W-:Y:S05]  /*9e10*/  @!P0 BRA `(.L_x_172) ;  /* 0xfffffffc00f08947 */ /* 0x008fea000383ffff */
[----:B------:R-:W-:Y:S05]  /*9e20*/  BRA `(.L_x_173) ;  /* 0xffffff9400907947 */ /* 0x000fea000383ffff */
.L_x_63:
[----:B--2---:R2:W3:Y:S02]  /*9e30*/  SYNCS.PHASECHK.TRANS64.TRYWAIT P1, [R2+URZ+0x130], R5 ;  /* 0x00013005020075a7 */ /* 0x0044e400080211ff */
[----:B---3--:R-:W-:Y:S05]  /*9e40*/  @!P1 NANOSLEEP.SYNCS 0x989680 ;  /* 0x009896800000995d */ /* 0x008fea0003900000 */
[----:B------:R-:W3:Y:S02]  /*9e50*/  @!P1 SYNCS.PHASECHK.TRANS64 P1, [R2+URZ+0x130], R5 ;  /* 0x00013005020095a7 */ /* 0x000ee400080210ff */
[----:B---3--:R-:W-:Y:S05]  /*9e60*/  @!P1 BRA `(.L_x_63) ;  /* 0xfffffffc00f09947 */ /* 0x008fea000383ffff */
[----:B------:R-:W-:Y:S05]  /*9e70*/  BRA `(.L_x_174) ;  /* 0xffffff9400c07947 */ /* 0x000fea000383ffff */
.L_x_66:
[----:B------:R-:W-:-:S07]  /*9e80*/  MOV R0, UR4 ;  /* 0x0000000400007c02 */ /* 0x000fce0008000f00 */
.L_x_175:
[----:B--2---:R2:W3:Y:S02]  /*9e90*/  SYNCS.PHASECHK.TRANS64.TRYWAIT P0, [R0+URZ+0x140], R3 ;  /* 0x00014003000075a7 */ /* 0x0044e400080011ff */
[----:B---3--:R-:W-:Y:S05]  /*9ea0*/  @!P0 NANOSLEEP.SYNCS 0x989680 ;  /* 0x009896800000895d */ /* 0x008fea0003900000 */
[----:B------:R-:W3:Y:S02]  /*9eb0*/  @!P0 SYNCS.PHASECHK.TRANS64 P0, [R0+URZ+0x140], R3 ;  /* 0x00014003000085a7 */ /* 0x000ee400080010ff */
[----:B---3--:R-:W-:Y:S05]  /*9ec0*/  @!P0 BRA `(.L_x_175) ;  /* 0xfffffffc00f08947 */ /* 0x008fea000383ffff */
[----:B------:R-:W-:Y:S05]  /*9ed0*/  BRA `(.L_x_65) ;  /* 0xffffff9800147947 */ /* 0x000fea000383ffff */
.L_x_75:
[----:B--2---:R-:W-:-:S04]  /*9ee0*/  MOV R0, UR5 ;  /* 0x0000000500007c02 */ /* 0x004fc80008000f00 */
[----:B------:R2:W3:Y:S03]  /*9ef0*/  SYNCS.PHASECHK.TRANS64.TRYWAIT P0, [R0+URZ+0x8], R7 ;  /* 0x00000807000075a7 */ /* 0x0004e600080011ff */
[----:B---3--:R-:W-:Y:S05]  /*9f00*/  @!P0 NANOSLEEP.SYNCS 0x989680 ;  /* 0x009896800000895d */ /* 0x008fea0003900000 */
[----:B------:R-:W3:Y:S02]  /*9f10*/  @!P0 SYNCS.PHASECHK.TRANS64 P0, [R0+URZ+0x8], R7 ;  /* 0x00000807000085a7 */ /* 0x000ee400080010ff */
[----:B---3--:R-:W-:Y:S05]  /*9f20*/  @!P0 BRA `(.L_x_75) ;  /* 0xfffffffc00ec8947 */ /* 0x008fea000383ffff */
[----:B------:R-:W-:Y:S05]  /*9f30*/  BRA `(.L_x_74) ;  /* 0xffffff9800c87947 */ /* 0x000fea000383ffff */
.L_x_77:
[----:B------:R-:W-:Y:S01]  /*9f40*/  BSSY B0, `(.L_x_176) ;  /* 0x0000006000007945 */ /* 0x000fe20003800000 */
[----:B------:R-:W-:-:S07]  /*9f50*/  MOV R15, 0xffffffff ;  /* 0xffffffff000f7802 */ /* 0x000fce0000000f00 */
[----:B-12--5:R-:W-:Y:S05]  /*9f60*/  WARPSYNC.COLLECTIVE R15, `(.L_x_177) ;  /* 0x000000000f0c7348 */ /* 0x026fea0003c00000 */
[----:B------:R-:W-:Y:S02]  /*9f70*/  ELECT P6, UR79, PT ;  /* 0x00000000004f782f */ /* 0x000fe400038c0000 */
[----:B------:R-:W-:Y:S01]  /*9f80*/  MOV R14, UR79 ;  /* 0x0000004f000e7c02 */ /* 0x000fe20008000f00 */
[----:B-12--5:R-:W-:Y:S10]  /*9f90*/  ENDCOLLECTIVE ;  /* 0x000000000000791b */ /* 0x026ff40003800000 */
.L_x_177:
[----:B------:R-:W-:Y:S05]  /*9fa0*/  BSYNC B0 ;  /* 0x0000000000007941 */ /* 0x000fea0003800000 */
.L_x_176:
[----:B------:R-:W-:Y:S01]  /*9fb0*/  PLOP3.LUT P0, PT, P6, PT, PT, 0x80, 0x8 ;  /* 0x000000000008781c */ /* 0x000fe2000370f070 */
[----:B------:R-:W-:-:S12]  /*9fc0*/  BRA `(.L_x_178) ;  /* 0xffffff9800f47947 */ /* 0x000fd8000383ffff */
.L_x_79:
[----:B--2---:R-:W-:-:S04]  /*9fd0*/  MOV R0, UR5 ;  /* 0x0000000500007c02 */ /* 0x004fc80008000f00 */
[----:B------:R2:W3:Y:S03]  /*9fe0*/  SYNCS.PHASECHK.TRANS64.TRYWAIT P0, [R0+URZ+0x8], R5 ;  /* 0x00000805000075a7 */ /* 0x0004e600080011ff */
[----:B---3--:R-:W-:Y:S05]  /*9ff0*/  @!P0 NANOSLEEP.SYNCS 0x989680 ;  /* 0x009896800000895d */ /* 0x008fea0003900000 */
[----:B------:R-:W3:Y:S02]  /*a000*/  @!P0 SYNCS.PHASECHK.TRANS64 P0, [R0+URZ+0x8], R5 ;  /* 0x00000805000085a7 */ /* 0x000ee400080010ff */
[----:B---3--:R-:W-:Y:S05]  /*a010*/  @!P0 BRA `(.L_x_79) ;  /* 0xfffffffc00ec8947 */ /* 0x008fea000383ffff */
[----:B------:R-:W-:Y:S05]  /*a020*/  BRA `(.L_x_78) ;  /* 0xffffff9800f87947 */ /* 0x000fea000383ffff */
.L_x_80:
[----:B-1----:R1:W2:Y:S02]  /*a030*/  SYNCS.PHASECHK.TRANS64.TRYWAIT P0, [R0+URZ+0x130], R5 ;  /* 0x00013005000075a7 */ /* 0x0022a400080011ff */
[----:B--2---:R-:W-:Y:S05]  /*a040*/  @!P0 NANOSLEEP.SYNCS 0x989680 ;  /* 0x009896800000895d */ /* 0x004fea0003900000 */
[----:B------:R-:W2:Y:S02]  /*a050*/  @!P0 SYNCS.PHASECHK.TRANS64 P0, [R0+URZ+0x130], R5 ;  /* 0x00013005000085a7 */ /* 0x000ea400080010ff */
[----:B--2---:R-:W-:Y:S05]  /*a060*/  @!P0 BRA `(.L_x_80) ;  /* 0xfffffffc00f08947 */ /* 0x004fea000383ffff */
[----:B------:R-:W-:Y:S05]  /*a070*/  BRA `(.L_x_179) ;  /* 0xffffff9c00d47947 */ /* 0x000fea000383ffff */
.L_x_82:
[----:B------:R-:W-:-:S07]  /*a080*/  MOV R0, UR23 ;  /* 0x0000001700007c02 */ /* 0x000fce0008000f00 */
.L_x_180:
[----:B-1----:R1:W2:Y:S02]  /*a090*/  SYNCS.PHASECHK.TRANS64.TRYWAIT P0, [R0+URZ+0x170], R5 ;  /* 0x00017005000075a7 */ /* 0x0022a400080011ff */
[----:B--2---:R-:W-:Y:S05]  /*a0a0*/  @!P0 NANOSLEEP.SYNCS 0x989680 ;  /* 0x009896800000895d */ /* 0x004fea0003900000 */
[----:B------:R-:W2:Y:S02]  /*a0b0*/  @!P0 SYNCS.PHASECHK.TRANS64 P0, [R0+URZ+0x170], R5 ;  /* 0x00017005000085a7 */ /* 0x000ea400080010ff */
[----:B--2---:R-:W-:Y:S05]  /*a0c0*/  @!P0 BRA `(.L_x_180) ;  /* 0xfffffffc00f08947 */ /* 0x004fea000383ffff */
[----:B------:R-:W-:Y:S05]  /*a0d0*/  BRA `(.L_x_181) ;  /* 0xffffffa000207947 */ /* 0x000fea000383ffff */
.L_x_85:
[----:B------:R-:W-:Y:S07]  /*a0e0*/  MOV R0, UR5 ;  /* 0x0000000500007c02 */ /* 0x000fee0008000f00 */
.L_x_182:
[----:B-1----:R1:W2:Y:S02]  /*a0f0*/  SYNCS.PHASECHK.TRANS64.TRYWAIT P0, [R0+URZ], R5 ;  /* 0x00000005000075a7 */ /* 0x0022a400080011ff */
[----:B--2---:R-:W-:Y:S05]  /*a100*/  @!P0 NANOSLEEP.SYNCS 0x989680 ;  /* 0x009896800000895d */ /* 0x004fea0003900000 */
[----:B------:R-:W2:Y:S02]  /*a110*/  @!P0 SYNCS.PHASECHK.TRANS64 P0, [R0+URZ], R5 ;  /* 0x00000005000085a7 */ /* 0x000ea400080010ff */
[----:B--2---:R-:W-:Y:S05]  /*a120*/  @!P0 BRA `(.L_x_182) ;  /* 0xfffffffc00f08947 */ /* 0x004fea000383ffff */
[----:B------:R-:W-:Y:S05]  /*a130*/  BRA `(.L_x_84) ;  /* 0xffffffa000347947 */ /* 0x000fea000383ffff */
.L_x_89:
[----:B-1----:R-:W-:-:S07]  /*a140*/  MOV R0, UR4 ;  /* 0x0000000400007c02 */ /* 0x002fce0008000f00 */
.L_x_183:
[----:B-1----:R1:W2:Y:S02]  /*a150*/  SYNCS.PHASECHK.TRANS64.TRYWAIT P0, [R0+URZ], R3 ;  /* 0x00000003000075a7 */ /* 0x0022a400080011ff */
[----:B--2---:R-:W-:Y:S05]  /*a160*/  @!P0 NANOSLEEP.SYNCS 0x989680 ;  /* 0x009896800000895d */ /* 0x004fea0003900000 */
[----:B------:R-:W2:Y:S02]  /*a170*/  @!P0 SYNCS.PHASECHK.TRANS64 P0, [R0+URZ], R3 ;  /* 0x00000003000085a7 */ /* 0x000ea400080010ff */
[----:B--2---:R-:W-:Y:S05]  /*a180*/  @!P0 BRA `(.L_x_183) ;  /* 0xfffffffc00f08947 */ /* 0x004fea000383ffff */
[----:B------:R-:W-:Y:S05]  /*a190*/  BRA `(.L_x_184) ;  /* 0xffffffa400007947 */ /* 0x000fea000383ffff */
.L_x_90:
[----:B------:R-:W-:-:S07]  /*a1a0*/  MOV R0, UR5 ;  /* 0x0000000500007c02 */ /* 0x000fce0008000f00 */
.L_x_185:
[----:B-1----:R1:W2:Y:S02]  /*a1b0*/  SYNCS.PHASECHK.TRANS64.TRYWAIT P0, [R0+URZ], R3 ;  /* 0x00000003000075a7 */ /* 0x0022a400080011ff */
[----:B--2---:R-:W-:Y:S05]  /*a1c0*/  @!P0 NANOSLEEP.SYNCS 0x989680 ;  /* 0x009896800000895d */ /* 0x004fea0003900000 */
[----:B------:R-:W2:Y:S02]  /*a1d0*/  @!P0 SYNCS.PHASECHK.TRANS64 P0, [R0+URZ], R3 ;  /* 0x00000003000085a7 */ /* 0x000ea400080010ff */
[----:B--2---:R-:W-:Y:S05]  /*a1e0*/  @!P0 BRA `(.L_x_185) ;  /* 0xfffffffc00f08947 */ /* 0x004fea000383ffff */
[----:B------:R-:W-:Y:S05]  /*a1f0*/  BRA `(.L_x_186) ;  /* 0xffffffa4000c7947 */ /* 0x000fea000383ffff */
.L_x_91:
[----:B------:R-:W-:-:S07]  /*a200*/  MOV R0, UR5 ;  /* 0x0000000500007c02 */ /* 0x000fce0008000f00 */
.L_x_187:
[----:B-1----:R1:W2:Y:S02]  /*a210*/  SYNCS.PHASECHK.TRANS64.TRYWAIT P0, [R0+URZ], R3 ;  /* 0x00000003000075a7 */ /* 0x0022a400080011ff */
[----:B--2---:R-:W-:Y:S05]  /*a220*/  @!P0 NANOSLEEP.SYNCS 0x989680 ;  /* 0x009896800000895d */ /* 0x004fea0003900000 */
[----:B------:R-:W2:Y:S02]  /*a230*/  @!P0 SYNCS.PHASECHK.TRANS64 P0, [R0+URZ], R3 ;  /* 0x00000003000085a7 */ /* 0x000ea400080010ff */
[----:B--2---:R-:W-:Y:S05]  /*a240*/  @!P0 BRA `(.L_x_187) ;  /* 0xfffffffc00f08947 */ /* 0x004fea000383ffff */
[----:B------:R-:W-:Y:S05]  /*a250*/  BRA `(.L_x_188) ;  /* 0xffffffa400187947 */ /* 0x000fea000383ffff */
.L_x_94:
[----:B------:R-:W-:-:S07]  /*a260*/  MOV R0, UR17 ;  /* 0x0000001100007c02 */ /* 0x000fce0008000f00 */
.L_x_189:
[----:B-1----:R1:W2:Y:S02]  /*a270*/  SYNCS.PHASECHK.TRANS64.TRYWAIT P1, [R0+URZ+0x1b0], R3 ;  /* 0x0001b003000075a7 */ /* 0x0022a400080211ff */
[----:B--2---:R-:W-:Y:S05]  /*a280*/  @!P1 NANOSLEEP.SYNCS 0x989680 ;  /* 0x009896800000995d */ /* 0x004fea0003900000 */
[----:B------:R-:W2:Y:S02]  /*a290*/  @!P1 SYNCS.PHASECHK.TRANS64 P1, [R0+URZ+0x1b0], R3 ;  /* 0x0001b003000095a7 */ /* 0x000ea400080210ff */
[----:B--2---:R-:W-:Y:S05]  /*a2a0*/  @!P1 BRA `(.L_x_189) ;  /* 0xfffffffc00f09947 */ /* 0x004fea000383ffff */
[----:B------:R-:W-:Y:S05]  /*a2b0*/  BRA `(.L_x_190) ;  /* 0xffffffa400647947 */ /* 0x000fea000383ffff */
.L_x_99:
[----:B--2---:R2:W3:Y:S02]  /*a2c0*/  SYNCS.PHASECHK.TRANS64.TRYWAIT P0, [R8+URZ+0x130], R5 ;  /* 0x00013005080075a7 */ /* 0x0044e400080011ff */
[----:B---3--:R-:W-:Y:S05]  /*a2d0*/  @!P0 NANOSLEEP.SYNCS 0x989680 ;  /* 0x009896800000895d */ /* 0x008fea0003900000 */
[----:B------:R-:W3:Y:S02]  /*a2e0*/  @!P0 SYNCS.PHASECHK.TRANS64 P0, [R8+URZ+0x130], R5 ;  /* 0x00013005080085a7 */ /* 0x000ee400080010ff */
[----:B---3--:R-:W-:Y:S05]  /*a2f0*/  @!P0 BRA `(.L_x_99) ;  /* 0xfffffffc00f08947 */ /* 0x008fea000383ffff */
[----:B------:R-:W-:Y:S05]  /*a300*/  BRA `(.L_x_191) ;  /* 0xffffffa800987947 */ /* 0x000fea000383ffff */
.L_x_102:
[----:B------:R-:W-:Y:S07]  /*a310*/  MOV R0, UR21 ;  /* 0x0000001500007c02 */ /* 0x000fee0008000f00 */
.L_x_192:
[----:B--2---:R2:W3:Y:S02]  /*a320*/  SYNCS.PHASECHK.TRANS64.TRYWAIT P1, [R0+URZ+0x128], R5 ;  /* 0x00012805000075a7 */ /* 0x0044e400080211ff */
[----:B---3--:R-:W-:Y:S05]  /*a330*/  @!P1 NANOSLEEP.SYNCS 0x989680 ;  /* 0x009896800000995d */ /* 0x008fea0003900000 */
[----:B------:R-:W3:Y:S02]  /*a340*/  @!P1 SYNCS.PHASECHK.TRANS64 P1, [R0+URZ+0x128], R5 ;  /* 0x00012805000095a7 */ /* 0x000ee400080210ff */
[----:B---3--:R-:W-:Y:S05]  /*a350*/  @!P1 BRA `(.L_x_192) ;  /* 0xfffffffc00f09947 */ /* 0x008fea000383ffff */
[----:B------:R-:W-:Y:S05]  /*a360*/  BRA `(.L_x_101) ;  /* 0xffffffb000147947 */ /* 0x000fea000383ffff */
.L_x_105:
[----:B--2---:R-:W-:Y:S07]  /*a370*/  MOV R5, UR21 ;  /* 0x0000001500057c02 */ /* 0x004fee0008000f00 */
.L_x_193:
[----:B--2---:R2:W3:Y:S02]  /*a380*/  SYNCS.PHASECHK.TRANS64.TRYWAIT P0, [R5+URZ+0x110], R4 ;  /* 0x00011004050075a7 */ /* 0x0044e400080011ff */
[----:B---3--:R-:W-:Y:S05]  /*a390*/  @!P0 NANOSLEEP.SYNCS 0x989680 ;  /* 0x009896800000895d */ /* 0x008fea0003900000 */
[----:B------:R-:W3:Y:S02]  /*a3a0*/  @!P0 SYNCS.PHASECHK.TRANS64 P0, [R5+URZ+0x110], R4 ;  /* 0x00011004050085a7 */ /* 0x000ee400080010ff */
[----:B---3--:R-:W-:Y:S05]  /*a3b0*/  @!P0 BRA `(.L_x_193) ;  /* 0xfffffffc00f08947 */ /* 0x008fea000383ffff */
[----:B------:R-:W-:Y:S05]  /*a3c0*/  BRA `(.L_x_194) ;  /* 0xffffffb0006c7947 */ /* 0x000fea000383ffff */
.L_x_106:
[----:B------:R-:W-:Y:S07]  /*a3d0*/  MOV R5, UR21 ;  /* 0x0000001500057c02 */ /* 0x000fee0008000f00 */
.L_x_195:
[----:B--2---:R2:W3:Y:S02]  /*a3e0*/  SYNCS.PHASECHK.TRANS64.TRYWAIT P0, [R5+URZ+0x118], R4 ;  /* 0x00011804050075a7 */ /* 0x0044e400080011ff */
[----:B---3--:R-:W-:Y:S05]  /*a3f0*/  @!P0 NANOSLEEP.SYNCS 0x989680 ;  /* 0x009896800000895d */ /* 0x008fea0003900000 */
[----:B------:R-:W3:Y:S02]  /*a400*/  @!P0 SYNCS.PHASECHK.TRANS64 P0, [R5+URZ+0x118], R4 ;  /* 0x00011804050085a7 */ /* 0x000ee400080010ff */
[----:B---3--:R-:W-:Y:S05]  /*a410*/  @!P0 BRA `(.L_x_195) ;  /* 0xfffffffc00f08947 */ /* 0x008fea000383ffff */
[----:B------:R-:W-:Y:S05]  /*a420*/  BRA `(.L_x_196) ;  /* 0xffffffb000ac7947 */ /* 0x000fea000383ffff */
.L_x_108:
[----:B------:R-:W-:-:S07]  /*a430*/  MOV R0, UR21 ;  /* 0x0000001500007c02 */ /* 0x000fce0008000f00 */
.L_x_197:
[----:B--2---:R2:W3:Y:S02]  /*a440*/  SYNCS.PHASECHK.TRANS64.TRYWAIT P0, [R0+URZ+0x110], R3 ;  /* 0x00011003000075a7 */ /* 0x0044e400080011ff */
[----:B---3--:R-:W-:Y:S05]  /*a450*/  @!P0 NANOSLEEP.SYNCS 0x989680 ;  /* 0x009896800000895d */ /* 0x008fea0003900000 */
[----:B------:R-:W3:Y:S02]  /*a460*/  @!P0 SYNCS.PHASECHK.TRANS64 P0, [R0+URZ+0x110], R3 ;  /* 0x00011003000085a7 */ /* 0x000ee400080010ff */
[----:B---3--:R-:W-:Y:S05]  /*a470*/  @!P0 BRA `(.L_x_197) ;  /* 0xfffffffc00f08947 */ /* 0x008fea000383ffff */
[----:B------:R-:W-:Y:S05]  /*a480*/  BRA `(.L_x_198) ;  /* 0xffffffb4001c7947 */ /* 0x000fea000383ffff */
.L_x_110:
[----:B-1----:R1:W2:Y:S02]  /*a490*/  SYNCS.PHASECHK.TRANS64.TRYWAIT P0, [R3+URZ+0x130], R0 ;  /* 0x00013000030075a7 */ /* 0x0022a400080011ff */
[----:B--2---:R-:W-:Y:S05]  /*a4a0*/  @!P0 NANOSLEEP.SYNCS 0x989680 ;  /* 0x009896800000895d */ /* 0x004fea0003900000 */
[----:B------:R-:W2:Y:S02]  /*a4b0*/  @!P0 SYNCS.PHASECHK.TRANS64 P0, [R3+URZ+0x130], R0 ;  /* 0x00013000030085a7 */ /* 0x000ea400080010ff */
[----:B--2---:R-:W-:Y:S05]  /*a4c0*/  @!P0 BRA `(.L_x_110) ;  /* 0xfffffffc00f08947 */ /* 0x004fea000383ffff */
[----:B------:R-:W-:Y:S05]  /*a4d0*/  BRA `(.L_x_199) ;  /* 0xffffffb400dc7947 */ /* 0x000fea000383ffff */
.L_x_121:
[----:B--2---:R2:W1:Y:S02]  /*a4e0*/  SYNCS.PHASECHK.TRANS64.TRYWAIT P1, [R3+URZ+0x100], R2 ;  /* 0x00010002030075a7 */ /* 0x00446400080211ff */
[----:B-1----:R-:W-:Y:S05]  /*a4f0*/  @!P1 NANOSLEEP.SYNCS 0x989680 ;  /* 0x009896800000995d */ /* 0x002fea0003900000 */
[----:B------:R-:W1:Y:S02]  /*a500*/  @!P1 SYNCS.PHASECHK.TRANS64 P1, [R3+URZ+0x100], R2 ;  /* 0x00010002030095a7 */ /* 0x000e6400080210ff */
[----:B-1----:R-:W-:Y:S05]  /*a510*/  @!P1 BRA `(.L_x_121) ;  /* 0xfffffffc00f09947 */ /* 0x002fea000383ffff */
[----:B------:R-:W-:Y:S05]  /*a520*/  BRA `(.L_x_120) ;  /* 0xffffffc4005c7947 */ /* 0x000fea000383ffff */
.L_x_123:
[----:B--2---:R2:W4:Y:S02]  /*a530*/  SYNCS.PHASECHK.TRANS64.TRYWAIT P0, [R161+URZ+0x150], R4 ;  /* 0x00015004a10075a7 */ /* 0x00452400080011ff */
[----:B----4-:R-:W-:Y:S05]  /*a540*/  @!P0 NANOSLEEP.SYNCS 0x989680 ;  /* 0x009896800000895d */ /* 0x010fea0003900000 */
[----:B------:R-:W4:Y:S02]  /*a550*/  @!P0 SYNCS.PHASECHK.TRANS64 P0, [R161+URZ+0x150], R4 ;  /* 0x00015004a10085a7 */ /* 0x000f2400080010ff */
[----:B----4-:R-:W-:Y:S05]  /*a560*/  @!P0 BRA `(.L_x_123) ;  /* 0xfffffffc00f08947 */ /* 0x010fea000383ffff */
[----:B------:R-:W-:Y:S05]  /*a570*/  BRA `(.L_x_122) ;  /* 0xffffffc400b47947 */ /* 0x000fea000383ffff */
.L_x_132:
[----:B---3--:R3:W4:Y:S02]  /*a580*/  SYNCS.PHASECHK.TRANS64.TRYWAIT P0, [R197+URZ+0x100], R2 ;  /* 0x00010002c50075a7 */ /* 0x00872400080011ff */
[----:B----4-:R-:W-:Y:S05]  /*a590*/  @!P0 NANOSLEEP.SYNCS 0x989680 ;  /* 0x009896800000895d */ /* 0x010fea0003900000 */
[----:B------:R-:W4:Y:S02]  /*a5a0*/  @!P0 SYNCS.PHASECHK.TRANS64 P0, [R197+URZ+0x100], R2 ;  /* 0x00010002c50085a7 */ /* 0x000f2400080010ff */
[----:B----4-:R-:W-:Y:S05]  /*a5b0*/  @!P0 BRA `(.L_x_132) ;  /* 0xfffffffc00f08947 */ /* 0x010fea000383ffff */
[----:B------:R-:W-:Y:S05]  /*a5c0*/  BRA `(.L_x_131) ;  /* 0xffffffd800c47947 */ /* 0x000fea000383ffff */
        .weak           $__internal_0_$__cuda_sm10x_tcgen05_guardrail_trap_col_being_dealloced_not_returned_by_alloc
        .type           $__internal_0_$__cuda_sm10x_tcgen05_guardrail_trap_col_being_dealloced_not_returned_by_alloc,@function
        .size           $__internal_0_$__cuda_sm10x_tcgen05_guardrail_trap_col_being_dealloced_not_returned_by_alloc,($__internal_1_$__cuda_sm10x_tcgen05_guardrail_trap_phase_invalid_during_alloc - $__internal_0_$__cuda_sm10x_tcgen05_guardrail_trap_col_being_dealloced_not_returned_by_alloc)
$__internal_0_$__cuda_sm10x_tcgen05_guardrail_trap_col_being_dealloced_not_returned_by_alloc:
[----:B------:R-:W-:Y:S05]  /*a5d0*/  BPT.TRAP 0x1 ;  /* 0x000000040000795c */ /* 0x000fea0000300000 */
[----:B------:R-:W-:-:S04]  /*a5e0*/  HFMA2 R3, -RZ, RZ, 0, 0 ;  /* 0x00000000ff037431 */ /* 0x000fc800000001ff */
[----:B------:R-:W-:Y:S05]  /*a5f0*/  RET.REL.NODEC R2 `(_ZN7cutlass13device_kernelINS_4gemm6kernel13GemmUniversalIN4cute5tupleIJiiiiEEENS1_10collective13CollectiveMmaINS1_35MainloopSm100TmaUmmaWarpSpecializedILi16ELi2ELi4ENS5_IJNS4_1CILi4EEENSA_ILi1EEESC_EEEEENS5_IJNSA_ILi256EEENSA_ILi128EEENSA_ILi64EEEEEENS_12float_e5m2_tENS5_IJlSC_lEEESJ_SK_NS4_8TiledMMAINS4_8MMA_AtomIJNS4_10MMA_TraitsINS4_25SM100_MMA_F8F6F4_2x1SM_SSEJSJ_SJ_fSF_SG_NS4_17integral_constantINS4_4UMMA5MajorELSR_0EEESS_NSP_INSQ_7ScaleInELST_0EEESU_EEEEEENS4_6LayoutINS5_IJSC_SC_SC_EEENS5_IJNSA_ILi0EEESZ_SZ_EEEEENS5_IJNS4_10UnderscoreES12_S12_EEEEENS4_18SM100_TMA_2SM_LOADENS4_14ComposedLayoutINS4_7SwizzleILi2ELi4ELi3EEENS4_18smem_ptr_flag_bitsILi8EEENSX_INS5_IJNSA_ILi8EEESH_EEENS5_IJSH_SC_EEEEEEEvNS4_8identityENS4_28SM100_TMA_2SM_LOAD_MULTICASTES1F_vS1G_EENS_8epilogue10collective18CollectiveEpilogueINS1J_23Sm100TmaWarpSpecializedILi2ELi2ELi64ELb0ELb0EEEJNS5_IJSG_SG_SH_EEENS5_IJNSX_ISG_SC_EENSX_ISH_SC_EEEEESJ_SK_SJ_SK_NS1J_6fusion15FusionCallbacksIS1N_NS1S_17LinearCombinationISJ_fSJ_fLNS_15FloatRoundStyleE2EEES1O_S1R_JEEENS4_5SM1004TMEM4LOAD26SM100_TMEM_LOAD_32dp32b64xENS4_13SM90_TMA_LOADES1F_NS4_39AutoVectorizingCopyWithAssumedAlignmentILi128EEENS4_14SM90_TMA_STOREES1F_S24_S24_EEEvvEEEEvNT_6ParamsE) ;  /* 0xffffff5802807950 */ /* 0x000fea0003c3ffff */
        .weak           $__internal_1_$__cuda_sm10x_tcgen05_guardrail_trap_phase_invalid_during_alloc
        .type           $__internal_1_$__cuda_sm10x_tcgen05_guardrail_trap_phase_invalid_during_alloc,@function
        .size           $__internal_1_$__cuda_sm10x_tcgen05_guardrail_trap_phase_invalid_during_alloc,($__internal_2_$__cuda_sm10x_tcgen05_guardrail_trap_unallocated_columns_being_dealloced - $__internal_1_$__cuda_sm10x_tcgen05_guardrail_trap_phase_invalid_during_alloc)
$__internal_1_$__cuda_sm10x_tcgen05_guardrail_trap_phase_invalid_during_alloc:
[----:B------:R-:W-:Y:S05]  /*a600*/  BPT.TRAP 0x1 ;  /* 0x000000040000795c */ /* 0x000fea0000300000 */
[----:B------:R-:W-:-:S04]  /*a610*/  MOV R5, 0x0 ;  /* 0x0000000000057802 */ /* 0x000fc80000000f00 */
[----:B------:R-:W-:Y:S05]  /*a620*/  RET.REL.NODEC R4 `(_ZN7cutlass13device_kernelINS_4gemm6kernel13GemmUniversalIN4cute5tupleIJiiiiEEENS1_10collective13CollectiveMmaINS1_35MainloopSm100TmaUmmaWarpSpecializedILi16ELi2ELi4ENS5_IJNS4_1CILi4EEENSA_ILi1EEESC_EEEEENS5_IJNSA_ILi256EEENSA_ILi128EEENSA_ILi64EEEEEENS_12float_e5m2_tENS5_IJlSC_lEEESJ_SK_NS4_8TiledMMAINS4_8MMA_AtomIJNS4_10MMA_TraitsINS4_25SM100_MMA_F8F6F4_2x1SM_SSEJSJ_SJ_fSF_SG_NS4_17integral_constantINS4_4UMMA5MajorELSR_0EEESS_NSP_INSQ_7ScaleInELST_0EEESU_EEEEEENS4_6LayoutINS5_IJSC_SC_SC_EEENS5_IJNSA_ILi0EEESZ_SZ_EEEEENS5_IJNS4_10UnderscoreES12_S12_EEEEENS4_18SM100_TMA_2SM_LOADENS4_14ComposedLayoutINS4_7SwizzleILi2ELi4ELi3EEENS4_18smem_ptr_flag_bitsILi8EEENSX_INS5_IJNSA_ILi8EEESH_EEENS5_IJSH_SC_EEEEEEEvNS4_8identityENS4_28SM100_TMA_2SM_LOAD_MULTICASTES1F_vS1G_EENS_8epilogue10collective18CollectiveEpilogueINS1J_23Sm100TmaWarpSpecializedILi2ELi2ELi64ELb0ELb0EEEJNS5_IJSG_SG_SH_EEENS5_IJNSX_ISG_SC_EENSX_ISH_SC_EEEEESJ_SK_SJ_SK_NS1J_6fusion15FusionCallbacksIS1N_NS1S_17LinearCombinationISJ_fSJ_fLNS_15FloatRoundStyleE2EEES1O_S1R_JEEENS4_5SM1004TMEM4LOAD26SM100_TMEM_LOAD_32dp32b64xENS4_13SM90_TMA_LOADES1F_NS4_39AutoVectorizingCopyWithAssumedAlignmentILi128EEENS4_14SM90_TMA_STOREES1F_S24_S24_EEEvvEEEEvNT_6ParamsE) ;  /* 0xffffff5804747950 */ /* 0x000fea0003c3ffff */
        .weak           $__internal_2_$__cuda_sm10x_tcgen05_guardrail_trap_unallocated_columns_being_dealloced
        .type           $__internal_2_$__cuda_sm10x_tcgen05_guardrail_trap_unallocated_columns_being_dealloced,@function
        .size           $__internal_2_$__cuda_sm10x_tcgen05_guardrail_trap_unallocated_columns_being_dealloced,(.L_x_201 - $__internal_2_$__cuda_sm10x_tcgen05_guardrail_trap_unallocated_columns_being_dealloced)
$__internal_2_$__cuda_sm10x_tcgen05_guardrail_trap_unallocated_columns_being_dealloced:
[----:B------:R-:W-:Y:S05]  /*a630*/  BPT.TRAP 0x1 ;  /* 0x000000040000795c */ /* 0x000fea0000300000 */
[----:B------:R-:W-:-:S04]  /*a640*/  HFMA2 R3, -RZ, RZ, 0, 0 ;  /* 0x00000000ff037431 */ /* 0x000fc800000001ff */
[----:B------:R-:W-:Y:S05]  /*a650*/  RET.REL.NODEC R2 `(_ZN7cutlass13device_kernelINS_4gemm6kernel13GemmUniversalIN4cute5tupleIJiiiiEEENS1_10collective13CollectiveMmaINS1_35MainloopSm100TmaUmmaWarpSpecializedILi16ELi2ELi4ENS5_IJNS4_1CILi4EEENSA_ILi1EEESC_EEEEENS5_IJNSA_ILi256EEENSA_ILi128EEENSA_ILi64EEEEEENS_12float_e5m2_tENS5_IJlSC_lEEESJ_SK_NS4_8TiledMMAINS4_8MMA_AtomIJNS4_10MMA_TraitsINS4_25SM100_MMA_F8F6F4_2x1SM_SSEJSJ_SJ_fSF_SG_NS4_17integral_constantINS4_4UMMA5MajorELSR_0EEESS_NSP_INSQ_7ScaleInELST_0EEESU_EEEEEENS4_6LayoutINS5_IJSC_SC_SC_EEENS5_IJNSA_ILi0EEESZ_SZ_EEEEENS5_IJNS4_10UnderscoreES12_S12_EEEEENS4_18SM100_TMA_2SM_LOADENS4_14ComposedLayoutINS4_7SwizzleILi2ELi4ELi3EEENS4_18smem_ptr_flag_bitsILi8EEENSX_INS5_IJNSA_ILi8EEESH_EEENS5_IJSH_SC_EEEEEEEvNS4_8identityENS4_28SM100_TMA_2SM_LOAD_MULTICASTES1F_vS1G_EENS_8epilogue10collective18CollectiveEpilogueINS1J_23Sm100TmaWarpSpecializedILi2ELi2ELi64ELb0ELb0EEEJNS5_IJSG_SG_SH_EEENS5_IJNSX_ISG_SC_EENSX_ISH_SC_EEEEESJ_SK_SJ_SK_NS1J_6fusion15FusionCallbacksIS1N_NS1S_17LinearCombinationISJ_fSJ_fLNS_15FloatRoundStyleE2EEES1O_S1R_JEEENS4_5SM1004TMEM4LOAD26SM100_TMEM_LOAD_32dp32b64xENS4_13SM90_TMA_LOADES1F_NS4_39AutoVectorizingCopyWithAssumedAlignmentILi128EEENS4_14SM90_TMA_STOREES1F_S24_S24_EEEvvEEEEvNT_6ParamsE) ;  /* 0xffffff5802687950 */ /* 0x000fea0003c3ffff */
.L_x_200:
[----:B------:R-:W-:-:S00]  /*a660*/  BRA `(.L_x_200) ;  /* 0xfffffffc00fc7947 */ /* 0x000fc0000383ffff */
[----:B------:R-:W-:-:S00]  /*a670*/  NOP ;  /* 0x0000000000007918 */ /* 0x000fc00000000000 */
        /* <DEDUP_REMOVED lines=8> */
.L_x_201:


//--------------------- .nv.global.init           --------------------------
	.section	.nv.global.init,"aw",@progbits
.nv.global.init:
	.type		$str$27,@object
	.size		$str$27,($str$28 - $str$27)
$str$27:
        /*0000*/ 	.byte	0x28, 0x61, 0x64, 0x64, 0x72, 0x65, 0x73, 0x73, 0x20, 0x26, 0x20, 0x6d, 0x61, 0x73, 0x6b, 0x29
        /*0010*/ 	.byte	0x20, 0x3d, 0x3d, 0x20, 0x30, 0x00
	.type		$str$28,@object
	.size		$str$28,($str$26 - $str$28)
$str$28:
        /*0016*/ 	.byte	0x2f, 0x74, 0x6d, 0x70, 0x2f, 0x63, 0x75, 0x74, 0x6c, 0x61, 0x73, 0x73, 0x5f, 0x73, 0x77, 0x65
        /*0026*/ 	.byte	0x65, 0x70, 0x5f, 0x73, 0x72, 0x63, 0x2f, 0x69, 0x6e, 0x63, 0x6c, 0x75, 0x64, 0x65, 0x2f, 0x63
        /*0036*/ 	.byte	0x75, 0x74, 0x65, 0x2f, 0x70, 0x6f, 0x69, 0x6e, 0x74, 0x65, 0x72, 0x5f, 0x66, 0x6c, 0x61, 0x67
        /*0046*/ 	.byte	0x67, 0x65, 0x64, 0x2e, 0x68, 0x70, 0x70, 0x00
	.type		$str$26,@object
	.size		$str$26,($str$25 - $str$26)
$str$26:
        /*004e*/ 	.byte	0x2f, 0x74, 0x6d, 0x70, 0x2f, 0x63, 0x75, 0x74, 0x6c, 0x61, 0x73, 0x73, 0x5f, 0x73, 0x77, 0x65
        /*005e*/ 	.byte	0x65, 0x70, 0x5f, 0x73, 0x72, 0x63, 0x2f, 0x69, 0x6e, 0x63, 0x6c, 0x75, 0x64, 0x65, 0x2f, 0x63
        /*006e*/ 	.byte	0x75, 0x74, 0x65, 0x2f, 0x61, 0x74, 0x6f, 0x6d, 0x2f, 0x63, 0x6f, 0x70, 0x79, 0x5f, 0x74, 0x72
        /*007e*/ 	.byte	0x61, 0x69, 0x74, 0x73, 0x5f, 0x73, 0x6d, 0x31, 0x30, 0x30, 0x2e, 0x68, 0x70, 0x70, 0x00
	.type		$str$25,@object
	.size		$str$25,(__unnamed_1 - $str$25)
$str$25:
        /*008d*/ 	.byte	0x28, 0x28, 0x75, 0x69, 0x6e, 0x74, 0x33, 0x32, 0x5f, 0x74, 0x28, 0x74, 0x68, 0x72, 0x65, 0x61
        /*009d*/ 	.byte	0x64, 0x49, 0x64, 0x78, 0x2e, 0x78, 0x29, 0x20, 0x2f, 0x20, 0x33, 0x32, 0x29, 0x20, 0x25, 0x20
        /*00ad*/ 	.byte	0x34, 0x29, 0x20, 0x3d, 0x3d, 0x20, 0x28, 0x28, 0x28, 0x74, 0x6d, 0x65, 0x6d, 0x5f, 0x61, 0x64
        /*00bd*/ 	.byte	0x64, 0x72, 0x20, 0x3e, 0x3e, 0x20, 0x31, 0x36, 0x29, 0x20, 0x2f, 0x20, 0x33, 0x32, 0x29, 0x20
        /*00cd*/ 	.byte	0x25, 0x20, 0x34, 0x29, 0x00
	.type		__unnamed_1,@object
	.size		__unnamed_1,(__unnamed_2 - __unnamed_1)
__unnamed_1:
        /*00d2*/ 	.byte	0x61, 0x75, 0x74, 0x6f, 0x20, 0x63, 0x75, 0x74, 0x65, 0x3a, 0x3a, 0x61, 0x73, 0x5f, 0x70, 0x6f
        /* <DEDUP_REMOVED lines=24> */
        /*0262*/ 	.byte	0x43, 0x3c, 0x38, 0x31, 0x39, 0x32, 0x3e, 0x3e, 0x3e, 0x3e, 0x5d, 0x00
	.type		__unnamed_2,@object
	.size		__unnamed_2,(.L_2 - __unnamed_2)
__unnamed_2:
        /* <DEDUP_REMOVED lines=42> */
        /*050e*/ 	.byte	0x3e, 0x3e, 0x3e, 0x3e, 0x5d, 0x00
.L_2:


//--------------------- .nv.shared._ZN7cutlass13device_kernelINS_4gemm6kernel13GemmUniversalIN4cute5tupleIJiiiiEEENS1_10collective13CollectiveMmaINS1_35MainloopSm100TmaUmmaWarpSpecializedILi16ELi2ELi4ENS5_IJNS4_1CILi4EEENSA_ILi1EEESC_EEEEENS5_IJNSA_ILi256EEENSA_ILi128EEENSA_ILi64EEEEEENS_12float_e5m2_tENS5_IJlSC_lEEESJ_SK_NS4_8TiledMMAINS4_8MMA_AtomIJNS4_10MMA_TraitsINS4_25SM100_MMA_F8F6F4_2x1SM_SSEJSJ_SJ_fSF_SG_NS4_17integral_constantINS4_4UMMA5MajorELSR_0EEESS_NSP_INSQ_7ScaleInELST_0EEESU_EEEEEENS4_6LayoutINS5_IJSC_SC_SC_EEENS5_IJNSA_ILi0EEESZ_SZ_EEEEENS5_IJNS4_10UnderscoreES12_S12_EEEEENS4_18SM100_TMA_2SM_LOADENS4_14ComposedLayoutINS4_7SwizzleILi2ELi4ELi3EEENS4_18smem_ptr_flag_bitsILi8EEENSX_INS5_IJNSA_ILi8EEESH_EEENS5_IJSH_SC_EEEEEEEvNS4_8identityENS4_28SM100_TMA_2SM_LOAD_MULTICASTES1F_vS1G_EENS_8epilogue10collective18CollectiveEpilogueINS1J_23Sm100TmaWarpSpecializedILi2ELi2ELi64ELb0ELb0EEEJNS5_IJSG_SG_SH_EEENS5_IJNSX_ISG_SC_EENSX_ISH_SC_EEEEESJ_SK_SJ_SK_NS1J_6fusion15FusionCallbacksIS1N_NS1S_17LinearCombinationISJ_fSJ_fLNS_15FloatRoundStyleE2EEES1O_S1R_JEEENS4_5SM1004TMEM4LOAD26SM100_TMEM_LOAD_32dp32b64xENS4_13SM90_TMA_LOADES1F_NS4_39AutoVectorizingCopyWithAssumedAlignmentILi128EEENS4_14SM90_TMA_STOREES1F_S24_S24_EEEvvEEEEvNT_6ParamsE --------------------------
	.section	.nv.shared._ZN7cutlass13device_kernelINS_4gemm6kernel13GemmUniversalIN4cute5tupleIJiiiiEEENS1_10collective13CollectiveMmaINS1_35MainloopSm100TmaUmmaWarpSpecializedILi16ELi2ELi4ENS5_IJNS4_1CILi4EEENSA_ILi1EEESC_EEEEENS5_IJNSA_ILi256EEENSA_ILi128EEENSA_ILi64EEEEEENS_12float_e5m2_tENS5_IJlSC_lEEESJ_SK_NS4_8TiledMMAINS4_8MMA_AtomIJNS4_10MMA_TraitsINS4_25SM100_MMA_F8F6F4_2x1SM_SSEJSJ_SJ_fSF_SG_NS4_17integral_constantINS4_4UMMA5MajorELSR_0EEESS_NSP_INSQ_7ScaleInELST_0EEESU_EEEEEENS4_6LayoutINS5_IJSC_SC_SC_EEENS5_IJNSA_ILi0EEESZ_SZ_EEEEENS5_IJNS4_10UnderscoreES12_S12_EEEEENS4_18SM100_TMA_2SM_LOADENS4_14ComposedLayoutINS4_7SwizzleILi2ELi4ELi3EEENS4_18smem_ptr_flag_bitsILi8EEENSX_INS5_IJNSA_ILi8EEESH_EEENS5_IJSH_SC_EEEEEEEvNS4_8identityENS4_28SM100_TMA_2SM_LOAD_MULTICASTES1F_vS1G_EENS_8epilogue10collective18CollectiveEpilogueINS1J_23Sm100TmaWarpSpecializedILi2ELi2ELi64ELb0ELb0EEEJNS5_IJSG_SG_SH_EEENS5_IJNSX_ISG_SC_EENSX_ISH_SC_EEEEESJ_SK_SJ_SK_NS1J_6fusion15FusionCallbacksIS1N_NS1S_17LinearCombinationISJ_fSJ_fLNS_15FloatRoundStyleE2EEES1O_S1R_JEEENS4_5SM1004TMEM4LOAD26SM100_TMEM_LOAD_32dp32b64xENS4_13SM90_TMA_LOADES1F_NS4_39AutoVectorizingCopyWithAssumedAlignmentILi128EEENS4_14SM90_TMA_STOREES1F_S24_S24_EEEvvEEEEvNT_6ParamsE,"aw",@nobits
	.sectionflags	@""
	.align	16
	.zero		1024


//--------------------- .nv.shared.reserved.0     --------------------------
	.section	.nv.shared.reserved.0,"aw",@nobits
	.weak		__nv_reservedSMEM_offset_0_alias
	.size		__nv_reservedSMEM_offset_0_alias, 0, 64
	.other		__nv_reservedSMEM_offset_0_alias,@"STO_CUDA_RESERVED_SHARED STV_DEFAULT"
__nv_reservedSMEM_offset_0_alias:
	.zero		0
.nv.shared.reserved.0:
	.zero		64
	.weak		__nv_reservedSMEM_tcgen05_partition
	.type		__nv_reservedSMEM_tcgen05_partition,@object
	.size		__nv_reservedSMEM_tcgen05_partition,(.L_0 - __nv_reservedSMEM_tcgen05_partition)
__nv_reservedSMEM_tcgen05_partition:
	.zero		32
.L_0:


//--------------------- .nv.global                --------------------------
	.section	.nv.global,"aw",@nobits
.nv.global:
	.type		_ZN40_INTERNAL_23b9f540_4_k_cu_2cfe6932_324964cute1_E,@object
	.size		_ZN40_INTERNAL_23b9f540_4_k_cu_2cfe6932_324964cute1_E,(_ZN40_INTERNAL_23b9f540_4_k_cu_2cfe6932_324964cuda3std3__45__cpo6cbeginE - _ZN40_INTERNAL_23b9f540_4_k_cu_2cfe6932_324964cute1_E)
_ZN40_INTERNAL_23b9f540_4_k_cu_2cfe6932_324964cute1_E:
	.zero		1
	.type		_ZN40_INTERNAL_23b9f540_4_k_cu_2cfe6932_324964cuda3std3__45__cpo6cbeginE,@object
	.size		_ZN40_INTERNAL_23b9f540_4_k_cu_2cfe6932_324964cuda3std3__45__cpo6cbeginE,(_ZN40_INTERNAL_23b9f540_4_k_cu_2cfe6932_324964cuda3std3__48in_placeE - _ZN40_INTERNAL_23b9f540_4_k_cu_2cfe6932_324964cuda3std3__45__cpo6cbeginE)
_ZN40_INTERNAL_23b9f540_4_k_cu_2cfe6932_324964cuda3std3__45__cpo6cbeginE:
	.zero		1
	.type		_ZN40_INTERNAL_23b9f540_4_k_cu_2cfe6932_324964cuda3std3__48in_placeE,@object
	.size		_ZN40_INTERNAL_23b9f540_4_k_cu_2cfe6932_324964cuda3std3__48in_placeE,(_ZN40_INTERNAL_23b9f540_4_k_cu_2cfe6932_324964cuda3std6ranges3__45__cpo9iter_moveE - _ZN40_INTERNAL_23b9f540_4_k_cu_2cfe6932_324964cuda3std3__48in_placeE)
_ZN40_INTERNAL_23b9f540_4_k_cu_2cfe6932_324964cuda3std3__48in_placeE:
	.zero		1
	.type		_ZN40_INTERNAL_23b9f540_4_k_cu_2cfe6932_324964cuda3std6ranges3__45__cpo9iter_moveE,@object
	.size		_ZN40_INTERNAL_23b9f540_4_k_cu_2cfe6932_324964cuda3std6ranges3__45__cpo9iter_moveE,(_ZN40_INTERNAL_23b9f540_4_k_cu_2cfe6932_324964cuda3std3__45__cpo5beginE - _ZN40_INTERNAL_23b9f540_4_k_cu_2cfe6932_324964cuda3std6ranges3__45__cpo9iter_moveE)
_ZN40_INTERNAL_23b9f540_4_k_cu_2cfe6932_324964cuda3std6ranges3__45__cpo9iter_moveE:
	.zero		1
	.type		_ZN40_INTERNAL_23b9f540_4_k_cu_2cfe6932_324964cuda3std3__45__cpo5beginE,@object
	.size		_ZN40_INTERNAL_23b9f540_4_k_cu_2cfe6932_324964cuda3std3__45__cpo5beginE,(_ZN40_INTERNAL_23b9f540_4_k_cu_2cfe6932_324964cuda3std3__442_GLOBAL__N__23b9f540_4_k_cu_2cfe6932_324966ignoreE - _ZN40_INTERNAL_23b9f540_4_k_cu_2cfe6932_324964cuda3std3__45__cpo5beginE)
_ZN40_INTERNAL_23b9f540_4_k_cu_2cfe6932_324964cuda3std3__45__cpo5beginE:
	.zero		1
	.type		_ZN40_INTERNAL_23b9f540_4_k_cu_2cfe6932_324964cuda3std3__442_GLOBAL__N__23b9f540_4_k_cu_2cfe6932_324966ignoreE,@object
	.size		_ZN40_INTERNAL_23b9f540_4_k_cu_2cfe6932_324964cuda3std3__442_GLOBAL__N__23b9f540_4_k_cu_2cfe6932_324966ignoreE,(_ZN40_INTERNAL_23b9f540_4_k_cu_2cfe6932_324964cute7productE - _ZN40_INTERNAL_23b9f540_4_k_cu_2cfe6932_324964cuda3std3__442_GLOBAL__N__23b9f540_4_k_cu_2cfe6932_324966ignoreE)
_ZN40_INTERNAL_23b9f540_4_k_cu_2cfe6932_324964cuda3std3__442_GLOBAL__N__23b9f540_4_k_cu_2cfe6932_324966ignoreE:
	.zero		1
	.type		_ZN40_INTERNAL_23b9f540_4_k_cu_2cfe6932_324964cute7productE,@object
	.size		_ZN40_INTERNAL_23b9f540_4_k_cu_2cfe6932_324964cute7productE,(_ZN40_INTERNAL_23b9f540_4_k_cu_2cfe6932_324964cuda3std3__45__cpo3endE - _ZN40_INTERNAL_23b9f540_4_k_cu_2cfe6932_324964cute7productE)
_ZN40_INTERNAL_23b9f540_4_k_cu_2cfe6932_324964cute7productE:
	.zero		1
	.type		_ZN40_INTERNAL_23b9f540_4_k_cu_2cfe6932_324964cuda3std3__45__cpo3endE,@object
	.size		_ZN40_INTERNAL_23b9f540_4_k_cu_2cfe6932_324964cuda3std3__45__cpo3endE,(_ZN40_INTERNAL_23b9f540_4_k_cu_2cfe6932_324964cuda3std3__419piecewise_constructE - _ZN40_INTERNAL_23b9f540_4_k_cu_2cfe6932_324964cuda3std3__45__cpo3endE)
_ZN40_INTERNAL_23b9f540_4_k_cu_2cfe6932_324964cuda3std3__45__cpo3endE:
	.zero		1
	.type		_ZN40_INTERNAL_23b9f540_4_k_cu_2cfe6932_324964cuda3std3__419piecewise_constructE,@object
	.size		_ZN40_INTERNAL_23b9f540_4_k_cu_2cfe6932_324964cuda3std3__419piecewise_constructE,(_ZN40_INTERNAL_23b9f540_4_k_cu_2cfe6932_324964cuda3std3__45__cpo4cendE - _ZN40_INTERNAL_23b9f540_4_k_cu_2cfe6932_324964cuda3std3__419piecewise_constructE)
_ZN40_INTERNAL_23b9f540_4_k_cu_2cfe6932_324964cuda3std3__419piecewise_constructE:
	.zero		1
	.type		_ZN40_INTERNAL_23b9f540_4_k_cu_2cfe6932_324964cuda3std3__45__cpo4cendE,@object
	.size		_ZN40_INTERNAL_23b9f540_4_k_cu_2cfe6932_324964cuda3std3__45__cpo4cendE,(_ZN40_INTERNAL_23b9f540_4_k_cu_2cfe6932_324964cuda3std6ranges3__45__cpo4swapE - _ZN40_INTERNAL_23b9f540_4_k_cu_2cfe6932_324964cuda3std3__45__cpo4cendE)
_ZN40_INTERNAL_23b9f540_4_k_cu_2cfe6932_324964cuda3std3__45__cpo4cendE:
	.zero		1
	.type		_ZN40_INTERNAL_23b9f540_4_k_cu_2cfe6932_324964cuda3std6ranges3__45__cpo4swapE,@object
	.size		_ZN40_INTERNAL_23b9f540_4_k_cu_2cfe6932_324964cuda3std6ranges3__45__cpo4swapE,(.L_10 - _ZN40_INTERNAL_23b9f540_4_k_cu_2cfe6932_324964cuda3std6ranges3__45__cpo4swapE)
_ZN40_INTERNAL_23b9f540_4_k_cu_2cfe6932_324964cuda3std6ranges3__45__cpo4swapE:
	.zero		1
.L_10:


//--------------------- .nv.constant0._ZN7cutlass13device_kernelINS_4gemm6kernel13GemmUniversalIN4cute5tupleIJiiiiEEENS1_10collective13CollectiveMmaINS1_35MainloopSm100TmaUmmaWarpSpecializedILi16ELi2ELi4ENS5_IJNS4_1CILi4EEENSA_ILi1EEESC_EEEEENS5_IJNSA_ILi256EEENSA_ILi128EEENSA_ILi64EEEEEENS_12float_e5m2_tENS5_IJlSC_lEEESJ_SK_NS4_8TiledMMAINS4_8MMA_AtomIJNS4_10MMA_TraitsINS4_25SM100_MMA_F8F6F4_2x1SM_SSEJSJ_SJ_fSF_SG_NS4_17integral_constantINS4_4UMMA5MajorELSR_0EEESS_NSP_INSQ_7ScaleInELST_0EEESU_EEEEEENS4_6LayoutINS5_IJSC_SC_SC_EEENS5_IJNSA_ILi0EEESZ_SZ_EEEEENS5_IJNS4_10UnderscoreES12_S12_EEEEENS4_18SM100_TMA_2SM_LOADENS4_14ComposedLayoutINS4_7SwizzleILi2ELi4ELi3EEENS4_18smem_ptr_flag_bitsILi8EEENSX_INS5_IJNSA_ILi8EEESH_EEENS5_IJSH_SC_EEEEEEEvNS4_8identityENS4_28SM100_TMA_2SM_LOAD_MULTICASTES1F_vS1G_EENS_8epilogue10collective18CollectiveEpilogueINS1J_23Sm100TmaWarpSpecializedILi2ELi2ELi64ELb0ELb0EEEJNS5_IJSG_SG_SH_EEENS5_IJNSX_ISG_SC_EENSX_ISH_SC_EEEEESJ_SK_SJ_SK_NS1J_6fusion15FusionCallbacksIS1N_NS1S_17LinearCombinationISJ_fSJ_fLNS_15FloatRoundStyleE2EEES1O_S1R_JEEENS4_5SM1004TMEM4LOAD26SM100_TMEM_LOAD_32dp32b64xENS4_13SM90_TMA_LOADES1F_NS4_39AutoVectorizingCopyWithAssumedAlignmentILi128EEENS4_14SM90_TMA_STOREES1F_S24_S24_EEEvvEEEEvNT_6ParamsE --------------------------
	.section	.nv.constant0._ZN7cutlass13device_kernelINS_4gemm6kernel13GemmUniversalIN4cute5tupleIJiiiiEEENS1_10collective13CollectiveMmaINS1_35MainloopSm100TmaUmmaWarpSpecializedILi16ELi2ELi4ENS5_IJNS4_1CILi4EEENSA_ILi1EEESC_EEEEENS5_IJNSA_ILi256EEENSA_ILi128EEENSA_ILi64EEEEEENS_12float_e5m2_tENS5_IJlSC_lEEESJ_SK_NS4_8TiledMMAINS4_8MMA_AtomIJNS4_10MMA_TraitsINS4_25SM100_MMA_F8F6F4_2x1SM_SSEJSJ_SJ_fSF_SG_NS4_17integral_constantINS4_4UMMA5MajorELSR_0EEESS_NSP_INSQ_7ScaleInELST_0EEESU_EEEEEENS4_6LayoutINS5_IJSC_SC_SC_EEENS5_IJNSA_ILi0EEESZ_SZ_EEEEENS5_IJNS4_10UnderscoreES12_S12_EEEEENS4_18SM100_TMA_2SM_LOADENS4_14ComposedLayoutINS4_7SwizzleILi2ELi4ELi3EEENS4_18smem_ptr_flag_bitsILi8EEENSX_INS5_IJNSA_ILi8EEESH_EEENS5_IJSH_SC_EEEEEEEvNS4_8identityENS4_28SM100_TMA_2SM_LOAD_MULTICASTES1F_vS1G_EENS_8epilogue10collective18CollectiveEpilogueINS1J_23Sm100TmaWarpSpecializedILi2ELi2ELi64ELb0ELb0EEEJNS5_IJSG_SG_SH_EEENS5_IJNSX_ISG_SC_EENSX_ISH_SC_EEEEESJ_SK_SJ_SK_NS1J_6fusion15FusionCallbacksIS1N_NS1S_17LinearCombinationISJ_fSJ_fLNS_15FloatRoundStyleE2EEES1O_S1R_JEEENS4_5SM1004TMEM4LOAD26SM100_TMEM_LOAD_32dp32b64xENS4_13SM90_TMA_LOADES1F_NS4_39AutoVectorizingCopyWithAssumedAlignmentILi128EEENS4_14SM90_TMA_STOREES1F_S24_S24_EEEvvEEEEvNT_6ParamsE,"a",@progbits
	.sectionflags	@""
	.align	4
.nv.constant0._ZN7cutlass13device_kernelINS_4gemm6kernel13GemmUniversalIN4cute5tupleIJiiiiEEENS1_10collective13CollectiveMmaINS1_35MainloopSm100TmaUmmaWarpSpecializedILi16ELi2ELi4ENS5_IJNS4_1CILi4EEENSA_ILi1EEESC_EEEEENS5_IJNSA_ILi256EEENSA_ILi128EEENSA_ILi64EEEEEENS_12float_e5m2_tENS5_IJlSC_lEEESJ_SK_NS4_8TiledMMAINS4_8MMA_AtomIJNS4_10MMA_TraitsINS4_25SM100_MMA_F8F6F4_2x1SM_SSEJSJ_SJ_fSF_SG_NS4_17integral_constantINS4_4UMMA5MajorELSR_0EEESS_NSP_INSQ_7ScaleInELST_0EEESU_EEEEEENS4_6LayoutINS5_IJSC_SC_SC_EEENS5_IJNSA_ILi0EEESZ_SZ_EEEEENS5_IJNS4_10UnderscoreES12_S12_EEEEENS4_18SM100_TMA_2SM_LOADENS4_14ComposedLayoutINS4_7SwizzleILi2ELi4ELi3EEENS4_18smem_ptr_flag_bitsILi8EEENSX_INS5_IJNSA_ILi8EEESH_EEENS5_IJSH_SC_EEEEEEEvNS4_8identityENS4_28SM100_TMA_2SM_LOAD_MULTICASTES1F_vS1G_EENS_8epilogue10collective18CollectiveEpilogueINS1J_23Sm100TmaWarpSpecializedILi2ELi2ELi64ELb0ELb0EEEJNS5_IJSG_SG_SH_EEENS5_IJNSX_ISG_SC_EENSX_ISH_SC_EEEEESJ_SK_SJ_SK_NS1J_6fusion15FusionCallbacksIS1N_NS1S_17LinearCombinationISJ_fSJ_fLNS_15FloatRoundStyleE2EEES1O_S1R_JEEENS4_5SM1004TMEM4LOAD26SM100_TMEM_LOAD_32dp32b64xENS4_13SM90_TMA_LOADES1F_NS4_39AutoVectorizingCopyWithAssumedAlignmentILi128EEENS4_14SM90_TMA_STOREES1F_S24_S24_EEEvvEEEEvNT_6ParamsE:
	.zero		2944


//--------------------- SYMBOLS --------------------------

	.type		.nv.reservedSmem.offset0,@object
	.size		.nv.reservedSmem.offset0,0x4
	.type		.nv.reservedSmem.cap,@object
	.size		.nv.reservedSmem.cap,0x4
	.type		__assertfail,@function
